	.target	sm_90a

	.elftype	@"ET_EXEC"


//--------------------- .note.nv.tkinfo           --------------------------
	.section	.note.nv.tkinfo,"",@"SHT_NOTE"
	.sectionflags	@"SHF_NOTE_NV_TKINFO"
	.tkinfo
        /*0018*/ 	.word	0x00000002
        /*0030*/ 	.string	""
        /*0030*/ 	.string	"ptxas"
        /*0030*/ 	.string	"Cuda compilation tools, release 13.0, V13.0.88"
        /*0030*/ 	.string	"Build cuda_13.0.r13.0/compiler.36424714_0"
        /*0030*/ 	.string	"-arch sm_90a -m 64 "



//--------------------- .note.nv.cuinfo           --------------------------
	.section	.note.nv.cuinfo,"",@"SHT_NOTE"
	.sectionflags	@"SHF_NOTE_NV_CUINFO"
        /*0018*/ 	.short	0x0002
        /*001a*/ 	.short	0x005a
        /*001c*/ 	.short	0x0082
	.zero		2


//--------------------- .nv.info                  --------------------------
	.section	.nv.info,"",@"SHT_CUDA_INFO"
	.align	4


	//----- nvinfo : EIATTR_REGCOUNT
	.align		4
        /*0000*/ 	.byte	0x04, 0x2f
        /*0002*/ 	.short	(.L_15 - .L_14)
	.align		4
.L_14:
        /*0004*/ 	.word	index@(_ZN7cutlass13device_kernelINS_4gemm6kernel13GemmUniversalIN4cute5tupleIJiiiiEEENS1_10collective13CollectiveMmaINS1_34MainloopSm90TmaGmmaWarpSpecializedILi3ENS5_IJNS4_1CILi2EEESB_NSA_ILi1EEEEEENS1_35KernelTmaWarpSpecializedCooperativeEEENS5_IJNSA_ILi128EEESG_NSA_ILi32EEEEEEaNS5_IJlSC_lEEEaSJ_NS4_8TiledMMAINS4_8MMA_AtomIJNS4_4SM904GMMA27MMA_64x128x32_S32S8S8_SS_TNEEEENS4_6LayoutINS5_IJSB_SC_SC_EEENS5_IJSC_NSA_ILi0EEESS_EEEEENS5_IJNS4_10UnderscoreESV_SV_EEEEENS4_23SM90_TMA_LOAD_MULTICASTENS4_14ComposedLayoutINS4_7SwizzleILi1ELi4ELi3EEENS4_18smem_ptr_flag_bitsILi8EEENSQ_INS5_IJNSA_ILi8EEESH_EEENS5_IJSH_SC_EEEEEEEvNS4_8identityESY_S18_vS19_EENS_8epilogue10collective6detail29Sm90TmaWarpSpecializedAdapterINS1C_15DefaultEpilogueIaSJ_SJ_NS1B_6thread17LinearCombinationIaLi1EiiLNS1G_9ScaleType4KindE0ELNS_15FloatRoundStyleE2EaEENS1_15EpilogueDefaultEEEEEvvEEEEvNT_6ParamsE)
        /*0008*/ 	.word	0x000000a8


	//----- nvinfo : EIATTR_FRAME_SIZE
	.align		4
.L_15:
        /*000c*/ 	.byte	0x04, 0x11
        /*000e*/ 	.short	(.L_17 - .L_16)
	.align		4
.L_16:
        /*0010*/ 	.word	index@(_ZN7cutlass13device_kernelINS_4gemm6kernel13GemmUniversalIN4cute5tupleIJiiiiEEENS1_10collective13CollectiveMmaINS1_34MainloopSm90TmaGmmaWarpSpecializedILi3ENS5_IJNS4_1CILi2EEESB_NSA_ILi1EEEEEENS1_35KernelTmaWarpSpecializedCooperativeEEENS5_IJNSA_ILi128EEESG_NSA_ILi32EEEEEEaNS5_IJlSC_lEEEaSJ_NS4_8TiledMMAINS4_8MMA_AtomIJNS4_4SM904GMMA27MMA_64x128x32_S32S8S8_SS_TNEEEENS4_6LayoutINS5_IJSB_SC_SC_EEENS5_IJSC_NSA_ILi0EEESS_EEEEENS5_IJNS4_10UnderscoreESV_SV_EEEEENS4_23SM90_TMA_LOAD_MULTICASTENS4_14ComposedLayoutINS4_7SwizzleILi1ELi4ELi3EEENS4_18smem_ptr_flag_bitsILi8EEENSQ_INS5_IJNSA_ILi8EEESH_EEENS5_IJSH_SC_EEEEEEEvNS4_8identityESY_S18_vS19_EENS_8epilogue10collective6detail29Sm90TmaWarpSpecializedAdapterINS1C_15DefaultEpilogueIaSJ_SJ_NS1B_6thread17LinearCombinationIaLi1EiiLNS1G_9ScaleType4KindE0ELNS_15FloatRoundStyleE2EaEENS1_15EpilogueDefaultEEEEEvvEEEEvNT_6ParamsE)
        /*0014*/ 	.word	0x00000000


	//----- nvinfo : EIATTR_MIN_STACK_SIZE
	.align		4
.L_17:
        /*0018*/ 	.byte	0x04, 0x12
        /*001a*/ 	.short	(.L_19 - .L_18)
	.align		4
.L_18:
        /*001c*/ 	.word	index@(_ZN7cutlass13device_kernelINS_4gemm6kernel13GemmUniversalIN4cute5tupleIJiiiiEEENS1_10collective13CollectiveMmaINS1_34MainloopSm90TmaGmmaWarpSpecializedILi3ENS5_IJNS4_1CILi2EEESB_NSA_ILi1EEEEEENS1_35KernelTmaWarpSpecializedCooperativeEEENS5_IJNSA_ILi128EEESG_NSA_ILi32EEEEEEaNS5_IJlSC_lEEEaSJ_NS4_8TiledMMAINS4_8MMA_AtomIJNS4_4SM904GMMA27MMA_64x128x32_S32S8S8_SS_TNEEEENS4_6LayoutINS5_IJSB_SC_SC_EEENS5_IJSC_NSA_ILi0EEESS_EEEEENS5_IJNS4_10UnderscoreESV_SV_EEEEENS4_23SM90_TMA_LOAD_MULTICASTENS4_14ComposedLayoutINS4_7SwizzleILi1ELi4ELi3EEENS4_18smem_ptr_flag_bitsILi8EEENSQ_INS5_IJNSA_ILi8EEESH_EEENS5_IJSH_SC_EEEEEEEvNS4_8identityESY_S18_vS19_EENS_8epilogue10collective6detail29Sm90TmaWarpSpecializedAdapterINS1C_15DefaultEpilogueIaSJ_SJ_NS1B_6thread17LinearCombinationIaLi1EiiLNS1G_9ScaleType4KindE0ELNS_15FloatRoundStyleE2EaEENS1_15EpilogueDefaultEEEEEvvEEEEvNT_6ParamsE)
        /*0020*/ 	.word	0x00000000
.L_19:


//--------------------- .nv.compat                --------------------------
	.section	.nv.compat,"",@"SHT_CUDA_COMPAT_INFO"
	.align	4
        /*0000*/ 	.byte	0x02, 0x09, 0x01, 0x00, 0x02, 0x02, 0x04, 0x00, 0x02, 0x05, 0x05, 0x00, 0x03, 0x07, 0x01, 0x01
        /*0010*/ 	.byte	0x02, 0x03, 0x01, 0x00, 0x02, 0x06, 0x01, 0x00, 0x04, 0x0b, 0x08, 0x00, 0x00, 0x00, 0x00, 0x00
        /*0020*/ 	.byte	0x00, 0x00, 0x00, 0x00


//--------------------- .nv.info._ZN7cutlass13device_kernelINS_4gemm6kernel13GemmUniversalIN4cute5tupleIJiiiiEEENS1_10collective13CollectiveMmaINS1_34MainloopSm90TmaGmmaWarpSpecializedILi3ENS5_IJNS4_1CILi2EEESB_NSA_ILi1EEEEEENS1_35KernelTmaWarpSpecializedCooperativeEEENS5_IJNSA_ILi128EEESG_NSA_ILi32EEEEEEaNS5_IJlSC_lEEEaSJ_NS4_8TiledMMAINS4_8MMA_AtomIJNS4_4SM904GMMA27MMA_64x128x32_S32S8S8_SS_TNEEEENS4_6LayoutINS5_IJSB_SC_SC_EEENS5_IJSC_NSA_ILi0EEESS_EEEEENS5_IJNS4_10UnderscoreESV_SV_EEEEENS4_23SM90_TMA_LOAD_MULTICASTENS4_14ComposedLayoutINS4_7SwizzleILi1ELi4ELi3EEENS4_18smem_ptr_flag_bitsILi8EEENSQ_INS5_IJNSA_ILi8EEESH_EEENS5_IJSH_SC_EEEEEEEvNS4_8identityESY_S18_vS19_EENS_8epilogue10collective6detail29Sm90TmaWarpSpecializedAdapterINS1C_15DefaultEpilogueIaSJ_SJ_NS1B_6thread17LinearCombinationIaLi1EiiLNS1G_9ScaleType4KindE0ELNS_15FloatRoundStyleE2EaEENS1_15EpilogueDefaultEEEEEvvEEEEvNT_6ParamsE --------------------------
	.section	.nv.info._ZN7cutlass13device_kernelINS_4gemm6kernel13GemmUniversalIN4cute5tupleIJiiiiEEENS1_10collective13CollectiveMmaINS1_34MainloopSm90TmaGmmaWarpSpecializedILi3ENS5_IJNS4_1CILi2EEESB_NSA_ILi1EEEEEENS1_35KernelTmaWarpSpecializedCooperativeEEENS5_IJNSA_ILi128EEESG_NSA_ILi32EEEEEEaNS5_IJlSC_lEEEaSJ_NS4_8TiledMMAINS4_8MMA_AtomIJNS4_4SM904GMMA27MMA_64x128x32_S32S8S8_SS_TNEEEENS4_6LayoutINS5_IJSB_SC_SC_EEENS5_IJSC_NSA_ILi0EEESS_EEEEENS5_IJNS4_10UnderscoreESV_SV_EEEEENS4_23SM90_TMA_LOAD_MULTICASTENS4_14ComposedLayoutINS4_7SwizzleILi1ELi4ELi3EEENS4_18smem_ptr_flag_bitsILi8EEENSQ_INS5_IJNSA_ILi8EEESH_EEENS5_IJSH_SC_EEEEEEEvNS4_8identityESY_S18_vS19_EENS_8epilogue10collective6detail29Sm90TmaWarpSpecializedAdapterINS1C_15DefaultEpilogueIaSJ_SJ_NS1B_6thread17LinearCombinationIaLi1EiiLNS1G_9ScaleType4KindE0ELNS_15FloatRoundStyleE2EaEENS1_15EpilogueDefaultEEEEEvvEEEEvNT_6ParamsE,"",@"SHT_CUDA_INFO"
	.sectionflags	@""
	.align	4


	//----- nvinfo : EIATTR_CUDA_API_VERSION
	.align		4
        /*0000*/ 	.byte	0x04, 0x37
        /*0002*/ 	.short	(.L_21 - .L_20)
.L_20:
        /*0004*/ 	.word	0x00000082


	//----- nvinfo : EIATTR_KPARAM_INFO
	.align		4
.L_21:
        /*0008*/ 	.byte	0x04, 0x17
        /*000a*/ 	.short	(.L_23 - .L_22)
.L_22:
        /*000c*/ 	.word	0x00000000
        /*0010*/ 	.short	0x0000
        /*0012*/ 	.short	0x0070
        /*0014*/ 	.byte	0x00, 0xf0, 0x01, 0x10


	//----- nvinfo : EIATTR_SPARSE_MMA_MASK
	.align		4
.L_23:
        /*0018*/ 	.byte	0x03, 0x50
        /*001a*/ 	.short	0x0000


	//----- nvinfo : EIATTR_MAXREG_COUNT
	.align		4
        /*001c*/ 	.byte	0x03, 0x1b
        /*001e*/ 	.short	0x00a8


	//----- nvinfo : EIATTR_NUM_BARRIERS
	.align		4
        /*0020*/ 	.byte	0x02, 0x4c
        /*0022*/ 	.byte	0x01
	.zero		1


	//----- nvinfo : EIATTR_EXTERNS
	.align		4
        /*0024*/ 	.byte	0x04, 0x0f
        /*0026*/ 	.short	(.L_25 - .L_24)


	//   ....[0]....
	.align		4
.L_24:
        /*0028*/ 	.word	index@(__assertfail)


	//----- nvinfo : EIATTR_MERCURY_ISA_VERSION
	.align		4
.L_25:
        /*002c*/ 	.byte	0x03, 0x5f
        /*002e*/ 	.short	0x0101


	//----- nvinfo : EIATTR_INT_WARP_WIDE_INSTR_OFFSETS
	.align		4
        /*0030*/ 	.byte	0x04, 0x31
        /*0032*/ 	.short	(.L_27 - .L_26)


	//   ....[0]....
.L_26:
        /*0034*/ 	.word	0x00000430


	//   ....[1]....
        /*0038*/ 	.word	0x000005a0


	//   ....[2]....
        /*003c*/ 	.word	0x00000660


	//   ....[3]....
        /*0040*/ 	.word	0x00001bc0


	//----- nvinfo : EIATTR_COOP_GROUP_MASK_REGIDS
	.align		4
.L_27:
        /*0044*/ 	.byte	0x04, 0x29
        /*0046*/ 	.short	(.L_29 - .L_28)


	//   ....[0]....
.L_28:
        /*0048*/ 	.word	0xffffffff


	//   ....[1]....
        /*004c*/ 	.word	0xffffffff


	//   ....[2]....
        /*0050*/ 	.word	0xffffffff


	//   ....[3]....
        /*0054*/ 	.word	0xffffffff


	//   ....[4]....
        /*0058*/ 	.word	0xffffffff


	//   ....[5]....
        /*005c*/ 	.word	0xffffffff


	//----- nvinfo : EIATTR_COOP_GROUP_INSTR_OFFSETS
	.align		4
.L_29:
        /*0060*/ 	.byte	0x04, 0x28
        /*0062*/ 	.short	(.L_31 - .L_30)


	//   ....[0]....
.L_30:
        /*0064*/ 	.word	0x00000060


	//   ....[1]....
        /*0068*/ 	.word	0x00000070


	//   ....[2]....
        /*006c*/ 	.word	0x00000130


	//   ....[3]....
        /*0070*/ 	.word	0x000002b0


	//   ....[4]....
        /*0074*/ 	.word	0x000007e0


	//   ....[5]....
        /*0078*/ 	.word	0x00001410


	//----- nvinfo : EIATTR_REG_RECONFIG
	.align		4
.L_31:
        /*007c*/ 	.byte	0x01, 0x54
	.zero		2


	//----- nvinfo : EIATTR_SYSCALL_OFFSETS
	.align		4
        /*0080*/ 	.byte	0x04, 0x46
        /*0082*/ 	.short	(.L_33 - .L_32)


	//   ....[0]....
.L_32:
        /*0084*/ 	.word	0x00001600


	//----- nvinfo : EIATTR_MBARRIER_INSTR_OFFSETS
	.align		4
.L_33:
        /*0088*/ 	.byte	0x04, 0x39
        /*008a*/ 	.short	(.L_35 - .L_34)


	//   ....[0]....
.L_34:
        /*008c*/ 	.word	0x00000230
        /*0090*/ 	.word	0x000000ff
        /*0094*/ 	.word	0x00000000
        /*0098*/ 	.short	0x0100
        /*009a*/ 	.byte	0x08
	.zero		1


	//   ....[1]....
        /*009c*/ 	.word	0x00000240
        /*00a0*/ 	.word	0x000000ff
        /*00a4*/ 	.word	0x00000018
        /*00a8*/ 	.short	0x0100
        /*00aa*/ 	.byte	0x08
	.zero		1


	//   ....[2]....
        /*00ac*/ 	.word	0x00000250
        /*00b0*/ 	.word	0x000000ff
        /*00b4*/ 	.word	0x00000008
        /*00b8*/ 	.short	0x0100
        /*00ba*/ 	.byte	0x08
	.zero		1


	//   ....[3]....
        /*00bc*/ 	.word	0x00000260
        /*00c0*/ 	.word	0x000000ff
        /*00c4*/ 	.word	0x00000020
        /*00c8*/ 	.short	0x0100
        /*00ca*/ 	.byte	0x08
	.zero		1


	//   ....[4]....
        /*00cc*/ 	.word	0x00000270
        /*00d0*/ 	.word	0x000000ff
        /*00d4*/ 	.word	0x00000010
        /*00d8*/ 	.short	0x0100
        /*00da*/ 	.byte	0x08
	.zero		1


	//   ....[5]....
        /*00dc*/ 	.word	0x00000280
        /*00e0*/ 	.word	0x000000ff
        /*00e4*/ 	.word	0x00000028
        /*00e8*/ 	.short	0x0100
        /*00ea*/ 	.byte	0x08
	.zero		1


	//   ....[6]....
        /*00ec*/ 	.word	0x000006f0
        /*00f0*/ 	.word	0x000000ff
        /*00f4*/ 	.word	0x00000040
        /*00f8*/ 	.short	0x0100
        /*00fa*/ 	.byte	0x06
	.zero		1


	//   ....[7]....
        /*00fc*/ 	.word	0x00000780
        /*0100*/ 	.word	0x000000ff
        /*0104*/ 	.word	0x00000048
        /*0108*/ 	.short	0x0100
        /*010a*/ 	.byte	0x06
	.zero		1


	//   ....[8]....
        /*010c*/ 	.word	0x000016d0
        /*0110*/ 	.word	0x00000003
        /*0114*/ 	.word	0x00000000
        /*0118*/ 	.short	0x010a
        /*011a*/ 	.byte	0x3f
	.zero		1


	//   ....[9]....
        /*011c*/ 	.word	0x00001730
        /*0120*/ 	.word	0x00000003
        /*0124*/ 	.word	0x00000000
        /*0128*/ 	.short	0x010a
        /*012a*/ 	.byte	0x3f
	.zero		1


	//   ....[10]....
        /*012c*/ 	.word	0x00001940
        /*0130*/ 	.word	0x00000005
        /*0134*/ 	.word	0x00000000
        /*0138*/ 	.short	0x010a
        /*013a*/ 	.byte	0x3f
	.zero		1


	//   ....[11]....
        /*013c*/ 	.word	0x00001980
        /*0140*/ 	.word	0x00000005
        /*0144*/ 	.word	0x00000000
        /*0148*/ 	.short	0x010a
        /*014a*/ 	.byte	0x3f
	.zero		1


	//   ....[12]....
        /*014c*/ 	.word	0x00001a70
        /*0150*/ 	.word	0x00000004
        /*0154*/ 	.word	0x00000000
        /*0158*/ 	.short	0x0101
        /*015a*/ 	.byte	0x3f
	.zero		1


	//   ....[13]....
        /*015c*/ 	.word	0x00001c60
        /*0160*/ 	.word	0x00000000
        /*0164*/ 	.word	0x00000000
        /*0168*/ 	.short	0x0101
        /*016a*/ 	.byte	0x3f
	.zero		1


	//   ....[14]....
        /*016c*/ 	.word	0x00006060
        /*0170*/ 	.word	0x00000016
        /*0174*/ 	.word	0x00000018
        /*0178*/ 	.short	0x010a
        /*017a*/ 	.byte	0x3f
	.zero		1


	//   ....[15]....
        /*017c*/ 	.word	0x000063f0
        /*0180*/ 	.word	0x00000006
        /*0184*/ 	.word	0x00000048
        /*0188*/ 	.short	0x0101
        /*018a*/ 	.byte	0x3f
	.zero		1


	//   ....[16]....
        /*018c*/ 	.word	0x00006b20
        /*0190*/ 	.word	0x00000007
        /*0194*/ 	.word	0x00000000
        /*0198*/ 	.short	0x010a
        /*019a*/ 	.byte	0x3f
	.zero		1


	//   ....[17]....
        /*019c*/ 	.word	0x00006ba0
        /*01a0*/ 	.word	0x00000006
        /*01a4*/ 	.word	0x00000000
        /*01a8*/ 	.short	0x010a
        /*01aa*/ 	.byte	0x3f
	.zero		1


	//   ....[18]....
        /*01ac*/ 	.word	0x00006c30
        /*01b0*/ 	.word	0x00000003
        /*01b4*/ 	.word	0x00000000
        /*01b8*/ 	.short	0x010a
        /*01ba*/ 	.byte	0x3f
	.zero		1


	//   ....[19]....
        /*01bc*/ 	.word	0x00006c90
        /*01c0*/ 	.word	0x00000003
        /*01c4*/ 	.word	0x00000000
        /*01c8*/ 	.short	0x010a
        /*01ca*/ 	.byte	0x3f
	.zero		1


	//   ....[20]....
        /*01cc*/ 	.word	0x00006ce0
        /*01d0*/ 	.word	0x00000005
        /*01d4*/ 	.word	0x00000000
        /*01d8*/ 	.short	0x010a
        /*01da*/ 	.byte	0x3f
	.zero		1


	//   ....[21]....
        /*01dc*/ 	.word	0x00006db0
        /*01e0*/ 	.word	0x00000016
        /*01e4*/ 	.word	0x00000018
        /*01e8*/ 	.short	0x010a
        /*01ea*/ 	.byte	0x3f
	.zero		1


	//   ....[22]....
        /*01ec*/ 	.word	0x00006e80
        /*01f0*/ 	.word	0x00000007
        /*01f4*/ 	.word	0x00000000
        /*01f8*/ 	.short	0x010a
        /*01fa*/ 	.byte	0x3f
	.zero		1


	//   ....[23]....
        /*01fc*/ 	.word	0x00006ed0
        /*0200*/ 	.word	0x00000006
        /*0204*/ 	.word	0x00000000
        /*0208*/ 	.short	0x010a
        /*020a*/ 	.byte	0x3f
	.zero		1


	//----- nvinfo : EIATTR_NUM_MBARRIERS
	.align		4
.L_35:
        /*020c*/ 	.byte	0x03, 0x38
        /*020e*/ 	.short	0x0008


	//----- nvinfo : EIATTR_EXIT_INSTR_OFFSETS
	.align		4
        /*0210*/ 	.byte	0x04, 0x1c
        /*0212*/ 	.short	(.L_37 - .L_36)


	//   ....[0]....
.L_36:
        /*0214*/ 	.word	0x000009b0


	//   ....[1]....
        /*0218*/ 	.word	0x000011d0


	//   ....[2]....
        /*021c*/ 	.word	0x000056f0


	//   ....[3]....
        /*0220*/ 	.word	0x00005c50


	//   ....[4]....
        /*0224*/ 	.word	0x00006c80


	//----- nvinfo : EIATTR_MAX_THREADS
	.align		4
.L_37:
        /*0228*/ 	.byte	0x04, 0x05
        /*022a*/ 	.short	(.L_39 - .L_38)
.L_38:
        /*022c*/ 	.word	0x00000180
        /*0230*/ 	.word	0x00000001
        /*0234*/ 	.word	0x00000001


	//----- nvinfo : EIATTR_CRS_STACK_SIZE
	.align		4
.L_39:
        /*0238*/ 	.byte	0x04, 0x1e
        /*023a*/ 	.short	(.L_41 - .L_40)
.L_40:
        /*023c*/ 	.word	0x00000000


	//----- nvinfo : EIATTR_CBANK_PARAM_SIZE
	.align		4
.L_41:
        /*0240*/ 	.byte	0x03, 0x19
        /*0242*/ 	.short	0x0470


	//----- nvinfo : EIATTR_PARAM_CBANK
	.align		4
        /*0244*/ 	.byte	0x04, 0x0a
        /*0246*/ 	.short	(.L_43 - .L_42)
	.align		4
.L_42:
        /*0248*/ 	.word	index@(.nv.constant0._ZN7cutlass13device_kernelINS_4gemm6kernel13GemmUniversalIN4cute5tupleIJiiiiEEENS1_10collective13CollectiveMmaINS1_34MainloopSm90TmaGmmaWarpSpecializedILi3ENS5_IJNS4_1CILi2EEESB_NSA_ILi1EEEEEENS1_35KernelTmaWarpSpecializedCooperativeEEENS5_IJNSA_ILi128EEESG_NSA_ILi32EEEEEEaNS5_IJlSC_lEEEaSJ_NS4_8TiledMMAINS4_8MMA_AtomIJNS4_4SM904GMMA27MMA_64x128x32_S32S8S8_SS_TNEEEENS4_6LayoutINS5_IJSB_SC_SC_EEENS5_IJSC_NSA_ILi0EEESS_EEEEENS5_IJNS4_10UnderscoreESV_SV_EEEEENS4_23SM90_TMA_LOAD_MULTICASTENS4_14ComposedLayoutINS4_7SwizzleILi1ELi4ELi3EEENS4_18smem_ptr_flag_bitsILi8EEENSQ_INS5_IJNSA_ILi8EEESH_EEENS5_IJSH_SC_EEEEEEEvNS4_8identityESY_S18_vS19_EENS_8epilogue10collective6detail29Sm90TmaWarpSpecializedAdapterINS1C_15DefaultEpilogueIaSJ_SJ_NS1B_6thread17LinearCombinationIaLi1EiiLNS1G_9ScaleType4KindE0ELNS_15FloatRoundStyleE2EaEENS1_15EpilogueDefaultEEEEEvvEEEEvNT_6ParamsE)
        /*024c*/ 	.short	0x0210
        /*024e*/ 	.short	0x0470


	//----- nvinfo : EIATTR_SW_WAR
	.align		4
.L_43:
        /*0250*/ 	.byte	0x04, 0x36
        /*0252*/ 	.short	(.L_45 - .L_44)
.L_44:
        /*0254*/ 	.word	0x00000008
.L_45:


//--------------------- .nv.callgraph             --------------------------
	.section	.nv.callgraph,"",@"SHT_CUDA_CALLGRAPH"
	.align	4
	.sectionentsize	8
	.align		4
        /*0000*/ 	.word	0x00000000
	.align		4
        /*0004*/ 	.word	0xffffffff
	.align		4
        /*0008*/ 	.word	index@(_ZN7cutlass13device_kernelINS_4gemm6kernel13GemmUniversalIN4cute5tupleIJiiiiEEENS1_10collective13CollectiveMmaINS1_34MainloopSm90TmaGmmaWarpSpecializedILi3ENS5_IJNS4_1CILi2EEESB_NSA_ILi1EEEEEENS1_35KernelTmaWarpSpecializedCooperativeEEENS5_IJNSA_ILi128EEESG_NSA_ILi32EEEEEEaNS5_IJlSC_lEEEaSJ_NS4_8TiledMMAINS4_8MMA_AtomIJNS4_4SM904GMMA27MMA_64x128x32_S32S8S8_SS_TNEEEENS4_6LayoutINS5_IJSB_SC_SC_EEENS5_IJSC_NSA_ILi0EEESS_EEEEENS5_IJNS4_10UnderscoreESV_SV_EEEEENS4_23SM90_TMA_LOAD_MULTICASTENS4_14ComposedLayoutINS4_7SwizzleILi1ELi4ELi3EEENS4_18smem_ptr_flag_bitsILi8EEENSQ_INS5_IJNSA_ILi8EEESH_EEENS5_IJSH_SC_EEEEEEEvNS4_8identityESY_S18_vS19_EENS_8epilogue10collective6detail29Sm90TmaWarpSpecializedAdapterINS1C_15DefaultEpilogueIaSJ_SJ_NS1B_6thread17LinearCombinationIaLi1EiiLNS1G_9ScaleType4KindE0ELNS_15FloatRoundStyleE2EaEENS1_15EpilogueDefaultEEEEEvvEEEEvNT_6ParamsE)
	.align		4
        /*000c*/ 	.word	index@(__assertfail)
	.align		4
        /*0010*/ 	.word	0x00000000
	.align		4
        /*0014*/ 	.word	0xfffffffe
	.align		4
        /*0018*/ 	.word	0x00000000
	.align		4
        /*001c*/ 	.word	0xfffffffd
	.align		4
        /*0020*/ 	.word	0x00000000
	.align		4
        /*0024*/ 	.word	0xfffffffc


//--------------------- .nv.constant4             --------------------------
	.section	.nv.constant4,"a",@progbits
	.align	8
	.align		8
.nv.constant4:
        /*0000*/ 	.dword	__assertfail
	.align		8
        /*0008*/ 	.dword	__unnamed_1
	.align		8
        /*0010*/ 	.dword	_ZN39_INTERNAL_8fbfd99c_4_k_cu_6147cd15_52264cuda3std3__45__cpo5beginE
	.align		8
        /*0018*/ 	.dword	_ZN39_INTERNAL_8fbfd99c_4_k_cu_6147cd15_52264cuda3std3__45__cpo3endE
	.align		8
        /*0020*/ 	.dword	_ZN39_INTERNAL_8fbfd99c_4_k_cu_6147cd15_52264cuda3std3__45__cpo6cbeginE
	.align		8
        /*0028*/ 	.dword	_ZN39_INTERNAL_8fbfd99c_4_k_cu_6147cd15_52264cuda3std3__45__cpo4cendE
	.align		8
        /*0030*/ 	.dword	_ZN39_INTERNAL_8fbfd99c_4_k_cu_6147cd15_52264cuda3std3__441_GLOBAL__N__8fbfd99c_4_k_cu_6147cd15_52266ignoreE
	.align		8
        /*0038*/ 	.dword	_ZN39_INTERNAL_8fbfd99c_4_k_cu_6147cd15_52264cuda3std3__419piecewise_constructE
	.align		8
        /*0040*/ 	.dword	_ZN39_INTERNAL_8fbfd99c_4_k_cu_6147cd15_52264cuda3std3__48in_placeE
	.align		8
        /*0048*/ 	.dword	_ZN39_INTERNAL_8fbfd99c_4_k_cu_6147cd15_52264cuda3std6ranges3__45__cpo4swapE
	.align		8
        /*0050*/ 	.dword	_ZN39_INTERNAL_8fbfd99c_4_k_cu_6147cd15_52264cuda3std6ranges3__45__cpo9iter_moveE
	.align		8
        /*0058*/ 	.dword	_ZN39_INTERNAL_8fbfd99c_4_k_cu_6147cd15_52264cute7productE
	.align		8
        /*0060*/ 	.dword	_ZN39_INTERNAL_8fbfd99c_4_k_cu_6147cd15_52264cute1_E
	.align		8
        /*0068*/ 	.dword	$str$22
	.align		8
        /*0070*/ 	.dword	$str$23


//--------------------- .text._ZN7cutlass13device_kernelINS_4gemm6kernel13GemmUniversalIN4cute5tupleIJiiiiEEENS1_10collective13CollectiveMmaINS1_34MainloopSm90TmaGmmaWarpSpecializedILi3ENS5_IJNS4_1CILi2EEESB_NSA_ILi1EEEEEENS1_35KernelTmaWarpSpecializedCooperativeEEENS5_IJNSA_ILi128EEESG_NSA_ILi32EEEEEEaNS5_IJlSC_lEEEaSJ_NS4_8TiledMMAINS4_8MMA_AtomIJNS4_4SM904GMMA27MMA_64x128x32_S32S8S8_SS_TNEEEENS4_6LayoutINS5_IJSB_SC_SC_EEENS5_IJSC_NSA_ILi0EEESS_EEEEENS5_IJNS4_10UnderscoreESV_SV_EEEEENS4_23SM90_TMA_LOAD_MULTICASTENS4_14ComposedLayoutINS4_7SwizzleILi1ELi4ELi3EEENS4_18smem_ptr_flag_bitsILi8EEENSQ_INS5_IJNSA_ILi8EEESH_EEENS5_IJSH_SC_EEEEEEEvNS4_8identityESY_S18_vS19_EENS_8epilogue10collective6detail29Sm90TmaWarpSpecializedAdapterINS1C_15DefaultEpilogueIaSJ_SJ_NS1B_6thread17LinearCombinationIaLi1EiiLNS1G_9ScaleType4KindE0ELNS_15FloatRoundStyleE2EaEENS1_15EpilogueDefaultEEEEEvvEEEEvNT_6ParamsE --------------------------
	.section	.text._ZN7cutlass13device_kernelINS_4gemm6kernel13GemmUniversalIN4cute5tupleIJiiiiEEENS1_10collective13CollectiveMmaINS1_34MainloopSm90TmaGmmaWarpSpecializedILi3ENS5_IJNS4_1CILi2EEESB_NSA_ILi1EEEEEENS1_35KernelTmaWarpSpecializedCooperativeEEENS5_IJNSA_ILi128EEESG_NSA_ILi32EEEEEEaNS5_IJlSC_lEEEaSJ_NS4_8TiledMMAINS4_8MMA_AtomIJNS4_4SM904GMMA27MMA_64x128x32_S32S8S8_SS_TNEEEENS4_6LayoutINS5_IJSB_SC_SC_EEENS5_IJSC_NSA_ILi0EEESS_EEEEENS5_IJNS4_10UnderscoreESV_SV_EEEEENS4_23SM90_TMA_LOAD_MULTICASTENS4_14ComposedLayoutINS4_7SwizzleILi1ELi4ELi3EEENS4_18smem_ptr_flag_bitsILi8EEENSQ_INS5_IJNSA_ILi8EEESH_EEENS5_IJSH_SC_EEEEEEEvNS4_8identityESY_S18_vS19_EENS_8epilogue10collective6detail29Sm90TmaWarpSpecializedAdapterINS1C_15DefaultEpilogueIaSJ_SJ_NS1B_6thread17LinearCombinationIaLi1EiiLNS1G_9ScaleType4KindE0ELNS_15FloatRoundStyleE2EaEENS1_15EpilogueDefaultEEEEEvvEEEEvNT_6ParamsE,"ax",@progbits
	.align	128
.text._ZN7cutlass13device_kernelINS_4gemm6kernel13GemmUniversalIN4cute5tupleIJiiiiEEENS1_10collective13CollectiveMmaINS1_34MainloopSm90TmaGmmaWarpSpecializedILi3ENS5_IJNS4_1CILi2EEESB_NSA_ILi1EEEEEENS1_35KernelTmaWarpSpecializedCooperativeEEENS5_IJNSA_ILi128EEESG_NSA_ILi32EEEEEEaNS5_IJlSC_lEEEaSJ_NS4_8TiledMMAINS4_8MMA_AtomIJNS4_4SM904GMMA27MMA_64x128x32_S32S8S8_SS_TNEEEENS4_6LayoutINS5_IJSB_SC_SC_EEENS5_IJSC_NSA_ILi0EEESS_EEEEENS5_IJNS4_10UnderscoreESV_SV_EEEEENS4_23SM90_TMA_LOAD_MULTICASTENS4_14ComposedLayoutINS4_7SwizzleILi1ELi4ELi3EEENS4_18smem_ptr_flag_bitsILi8EEENSQ_INS5_IJNSA_ILi8EEESH_EEENS5_IJSH_SC_EEEEEEEvNS4_8identityESY_S18_vS19_EENS_8epilogue10collective6detail29Sm90TmaWarpSpecializedAdapterINS1C_15DefaultEpilogueIaSJ_SJ_NS1B_6thread17LinearCombinationIaLi1EiiLNS1G_9ScaleType4KindE0ELNS_15FloatRoundStyleE2EaEENS1_15EpilogueDefaultEEEEEvvEEEEvNT_6ParamsE:
        .type           _ZN7cutlass13device_kernelINS_4gemm6kernel13GemmUniversalIN4cute5tupleIJiiiiEEENS1_10collective13CollectiveMmaINS1_34MainloopSm90TmaGmmaWarpSpecializedILi3ENS5_IJNS4_1CILi2EEESB_NSA_ILi1EEEEEENS1_35KernelTmaWarpSpecializedCooperativeEEENS5_IJNSA_ILi128EEESG_NSA_ILi32EEEEEEaNS5_IJlSC_lEEEaSJ_NS4_8TiledMMAINS4_8MMA_AtomIJNS4_4SM904GMMA27MMA_64x128x32_S32S8S8_SS_TNEEEENS4_6LayoutINS5_IJSB_SC_SC_EEENS5_IJSC_NSA_ILi0EEESS_EEEEENS5_IJNS4_10UnderscoreESV_SV_EEEEENS4_23SM90_TMA_LOAD_MULTICASTENS4_14ComposedLayoutINS4_7SwizzleILi1ELi4ELi3EEENS4_18smem_ptr_flag_bitsILi8EEENSQ_INS5_IJNSA_ILi8EEESH_EEENS5_IJSH_SC_EEEEEEEvNS4_8identityESY_S18_vS19_EENS_8epilogue10collective6detail29Sm90TmaWarpSpecializedAdapterINS1C_15DefaultEpilogueIaSJ_SJ_NS1B_6thread17LinearCombinationIaLi1EiiLNS1G_9ScaleType4KindE0ELNS_15FloatRoundStyleE2EaEENS1_15EpilogueDefaultEEEEEvvEEEEvNT_6ParamsE,@function
        .size           _ZN7cutlass13device_kernelINS_4gemm6kernel13GemmUniversalIN4cute5tupleIJiiiiEEENS1_10collective13CollectiveMmaINS1_34MainloopSm90TmaGmmaWarpSpecializedILi3ENS5_IJNS4_1CILi2EEESB_NSA_ILi1EEEEEENS1_35KernelTmaWarpSpecializedCooperativeEEENS5_IJNSA_ILi128EEESG_NSA_ILi32EEEEEEaNS5_IJlSC_lEEEaSJ_NS4_8TiledMMAINS4_8MMA_AtomIJNS4_4SM904GMMA27MMA_64x128x32_S32S8S8_SS_TNEEEENS4_6LayoutINS5_IJSB_SC_SC_EEENS5_IJSC_NSA_ILi0EEESS_EEEEENS5_IJNS4_10UnderscoreESV_SV_EEEEENS4_23SM90_TMA_LOAD_MULTICASTENS4_14ComposedLayoutINS4_7SwizzleILi1ELi4ELi3EEENS4_18smem_ptr_flag_bitsILi8EEENSQ_INS5_IJNSA_ILi8EEESH_EEENS5_IJSH_SC_EEEEEEEvNS4_8identityESY_S18_vS19_EENS_8epilogue10collective6detail29Sm90TmaWarpSpecializedAdapterINS1C_15DefaultEpilogueIaSJ_SJ_NS1B_6thread17LinearCombinationIaLi1EiiLNS1G_9ScaleType4KindE0ELNS_15FloatRoundStyleE2EaEENS1_15EpilogueDefaultEEEEEvvEEEEvNT_6ParamsE,(.L_x_199 - _ZN7cutlass13device_kernelINS_4gemm6kernel13GemmUniversalIN4cute5tupleIJiiiiEEENS1_10collective13CollectiveMmaINS1_34MainloopSm90TmaGmmaWarpSpecializedILi3ENS5_IJNS4_1CILi2EEESB_NSA_ILi1EEEEEENS1_35KernelTmaWarpSpecializedCooperativeEEENS5_IJNSA_ILi128EEESG_NSA_ILi32EEEEEEaNS5_IJlSC_lEEEaSJ_NS4_8TiledMMAINS4_8MMA_AtomIJNS4_4SM904GMMA27MMA_64x128x32_S32S8S8_SS_TNEEEENS4_6LayoutINS5_IJSB_SC_SC_EEENS5_IJSC_NSA_ILi0EEESS_EEEEENS5_IJNS4_10UnderscoreESV_SV_EEEEENS4_23SM90_TMA_LOAD_MULTICASTENS4_14ComposedLayoutINS4_7SwizzleILi1ELi4ELi3EEENS4_18smem_ptr_flag_bitsILi8EEENSQ_INS5_IJNSA_ILi8EEESH_EEENS5_IJSH_SC_EEEEEEEvNS4_8identityESY_S18_vS19_EENS_8epilogue10collective6detail29Sm90TmaWarpSpecializedAdapterINS1C_15DefaultEpilogueIaSJ_SJ_NS1B_6thread17LinearCombinationIaLi1EiiLNS1G_9ScaleType4KindE0ELNS_15FloatRoundStyleE2EaEENS1_15EpilogueDefaultEEEEEvvEEEEvNT_6ParamsE)
        .other          _ZN7cutlass13device_kernelINS_4gemm6kernel13GemmUniversalIN4cute5tupleIJiiiiEEENS1_10collective13CollectiveMmaINS1_34MainloopSm90TmaGmmaWarpSpecializedILi3ENS5_IJNS4_1CILi2EEESB_NSA_ILi1EEEEEENS1_35KernelTmaWarpSpecializedCooperativeEEENS5_IJNSA_ILi128EEESG_NSA_ILi32EEEEEEaNS5_IJlSC_lEEEaSJ_NS4_8TiledMMAINS4_8MMA_AtomIJNS4_4SM904GMMA27MMA_64x128x32_S32S8S8_SS_TNEEEENS4_6LayoutINS5_IJSB_SC_SC_EEENS5_IJSC_NSA_ILi0EEESS_EEEEENS5_IJNS4_10UnderscoreESV_SV_EEEEENS4_23SM90_TMA_LOAD_MULTICASTENS4_14ComposedLayoutINS4_7SwizzleILi1ELi4ELi3EEENS4_18smem_ptr_flag_bitsILi8EEENSQ_INS5_IJNSA_ILi8EEESH_EEENS5_IJSH_SC_EEEEEEEvNS4_8identityESY_S18_vS19_EENS_8epilogue10collective6detail29Sm90TmaWarpSpecializedAdapterINS1C_15DefaultEpilogueIaSJ_SJ_NS1B_6thread17LinearCombinationIaLi1EiiLNS1G_9ScaleType4KindE0ELNS_15FloatRoundStyleE2EaEENS1_15EpilogueDefaultEEEEEvvEEEEvNT_6ParamsE,@"STO_CUDA_ENTRY STV_DEFAULT"
_ZN7cutlass13device_kernelINS_4gemm6kernel13GemmUniversalIN4cute5tupleIJiiiiEEENS1_10collective13CollectiveMmaINS1_34MainloopSm90TmaGmmaWarpSpecializedILi3ENS5_IJNS4_1CILi2EEESB_NSA_ILi1EEEEEENS1_35KernelTmaWarpSpecializedCooperativeEEENS5_IJNSA_ILi128EEESG_NSA_ILi32EEEEEEaNS5_IJlSC_lEEEaSJ_NS4_8TiledMMAINS4_8MMA_AtomIJNS4_4SM904GMMA27MMA_64x128x32_S32S8S8_SS_TNEEEENS4_6LayoutINS5_IJSB_SC_SC_EEENS5_IJSC_NSA_ILi0EEESS_EEEEENS5_IJNS4_10UnderscoreESV_SV_EEEEENS4_23SM90_TMA_LOAD_MULTICASTENS4_14ComposedLayoutINS4_7SwizzleILi1ELi4ELi3EEENS4_18smem_ptr_flag_bitsILi8EEENSQ_INS5_IJNSA_ILi8EEESH_EEENS5_IJSH_SC_EEEEEEEvNS4_8identityESY_S18_vS19_EENS_8epilogue10collective6detail29Sm90TmaWarpSpecializedAdapterINS1C_15DefaultEpilogueIaSJ_SJ_NS1B_6thread17LinearCombinationIaLi1EiiLNS1G_9ScaleType4KindE0ELNS_15FloatRoundStyleE2EaEENS1_15EpilogueDefaultEEEEEvvEEEEvNT_6ParamsE:
[----:B------:R-:W0:Y:S01]  /*0000*/  LDC R1, c[0x0][0x28] ;  /* 0x00000a00ff017b82 */ /* 0x000e220000000800 */
[----:B------:R-:W1:Y:S01]  /*0010*/  S2R R94, SR_TID.X ;  /* 0x00000000005e7919 */ /* 0x000e620000002100 */
[----:B------:R-:W-:Y:S01]  /*0020*/  ELECT P0, URZ, PT ;  /* 0x00000000003f782f */ /* 0x000fe20003800000 */
[----:B------:R-:W-:Y:S01]  /*0030*/  BSSY B0, `(.L_x_0) ;  /* 0x000000f000007945 */ /* 0x000fe20003800000 */
[--C-:B-1----:R-:W-:Y:S02]  /*0040*/  SHF.R.U32.HI R0, RZ, 0x5, R94.reuse ;  /* 0x00000005ff007819 */ /* 0x102fe4000001165e */
[----:B------:R-:W-:-:S03]  /*0050*/  SHF.R.U32.HI R8, RZ, 0x7, R94 ;  /* 0x00000007ff087819 */ /* 0x000fc6000001165e */
[----:B------:R-:W1:Y:S04]  /*0060*/  SHFL.IDX PT, R3, R0, RZ, 0x1f ;  /* 0x00001fff00037589 */ /* 0x000e6800000e0000 */
[----:B------:R2:W3:Y:S01]  /*0070*/  SHFL.IDX PT, R2, R8, RZ, 0x1f ;  /* 0x00001fff08027589 */ /* 0x0004e200000e0000 */
[----:B-1----:R-:W-:-:S13]  /*0080*/  ISETP.NE.OR P0, PT, R3, RZ, !P0 ;  /* 0x000000ff0300720c */ /* 0x002fda0004705670 */
[----:B0-23--:R-:W-:Y:S05]  /*0090*/  @P0 BRA `(.L_x_1) ;  /* 0x0000000000200947 */ /* 0x00dfea0003800000 */
[----:B------:R-:W-:Y:S02]  /*00a0*/  ULDC.64 UR4, c[0x0][0x198] ;  /* 0x0000660000047ab9 */ /* 0x000fe40000000a00 */
[----:B------:R-:W-:Y:S02]  /*00b0*/  UIADD3 UR6, UP0, UR4, 0xf0, URZ ;  /* 0x000000f004067890 */ /* 0x000fe4000ff1e03f */
[----:B------:R-:W-:Y:S02]  /*00c0*/  UIADD3 UR4, UP1, UR4, 0x1f0, URZ ;  /* 0x000001f004047890 */ /* 0x000fe4000ff3e03f */
[----:B------:R-:W-:Y:S02]  /*00d0*/  UIADD3.X UR7, URZ, UR5, URZ, UP0, !UPT ;  /* 0x000000053f077290 */ /* 0x000fe400087fe43f */
[----:B------:R-:W-:-:S07]  /*00e0*/  UIADD3.X UR5, URZ, UR5, URZ, UP1, !UPT ;  /* 0x000000053f057290 */ /* 0x000fce0008ffe43f */
[----:B------:R0:W-:Y:S02]  /*00f0*/  UTMACCTL.PF [UR6] ;  /* 0x00000000060079b9 */ /* 0x0001e40008040000 */
[----:B------:R0:W-:Y:S02]  /*0100*/  UTMACCTL.PF [UR4] ;  /* 0x00000000040079b9 */ /* 0x0001e40008040000 */
[----:B0-----:R-:W-:Y:S01]  /*0110*/  NOP ;  /* 0x0000000000007918 */ /* 0x001fe20000000000 */
.L_x_1:
[----:B------:R-:W-:Y:S05]  /*0120*/  BSYNC B0 ;  /* 0x0000000000007941 */ /* 0x000fea0003800000 */
.L_x_0:
[----:B------:R-:W0:Y:S02]  /*0130*/  SHFL.IDX PT, R5, R0, RZ, 0x1f ;  /* 0x00001fff00057589 */ /* 0x000e2400000e0000 */
[----:B0-----:R-:W-:-:S13]  /*0140*/  ISETP.NE.AND P0, PT, R5, RZ, PT ;  /* 0x000000ff0500720c */ /* 0x001fda0003f05270 */
[----:B------:R-:W-:Y:S05]  /*0150*/  @P0 BRA `(.L_x_2) ;  /* 0x0000000000500947 */ /* 0x000fea0003800000 */
[----:B------:R-:W0:Y:S01]  /*0160*/  S2UR UR8, SR_CgaCtaId ;  /* 0x00000000000879c3 */ /* 0x000e220000008800 */
[----:B------:R-:W-:Y:S01]  /*0170*/  UMOV UR4, 0x400 ;  /* 0x0000040000047882 */ /* 0x000fe20000000000 */
[----:B------:R-:W-:Y:S01]  /*0180*/  UMOV UR5, 0x1 ;  /* 0x0000000100057882 */ /* 0x000fe20000000000 */
[----:B------:R-:W-:Y:S01]  /*0190*/  UMOV UR6, 0x6 ;  /* 0x0000000600067882 */ /* 0x000fe20000000000 */
[----:B------:R-:W-:Y:S01]  /*01a0*/  ELECT P0, URZ, PT ;  /* 0x00000000003f782f */ /* 0x000fe20003800000 */
[----:B------:R-:W-:-:S04]  /*01b0*/  UIADD3 UR6, -UR6, 0x100000, URZ ;  /* 0x0010000006067890 */ /* 0x000fc8000fffe13f */
[----:B------:R-:W-:Y:S02]  /*01c0*/  USHF.L.U32 UR7, UR6, 0xb, URZ ;  /* 0x0000000b06077899 */ /* 0x000fe4000800063f */
[----:B------:R-:W-:Y:S02]  /*01d0*/  USHF.L.U32 UR6, UR6, 0x1, URZ ;  /* 0x0000000106067899 */ /* 0x000fe4000800063f */
[----:B0-----:R-:W-:Y:S02]  /*01e0*/  ULEA UR8, UR8, UR4, 0x18 ;  /* 0x0000000408087291 */ /* 0x001fe4000f8ec03f */
[----:B------:R-:W-:-:S04]  /*01f0*/  UIADD3 UR4, -UR5, 0x100000, URZ ;  /* 0x0010000005047890 */ /* 0x000fc8000fffe13f */
[----:B------:R-:W-:Y:S02]  /*0200*/  USHF.L.U32 UR5, UR4, 0xb, URZ ;  /* 0x0000000b04057899 */ /* 0x000fe4000800063f */
[----:B------:R-:W-:Y:S01]  /*0210*/  USHF.L.U32 UR4, UR4, 0x1, URZ ;  /* 0x0000000104047899 */ /* 0x000fe2000800063f */
[----:B------:R-:W0:Y:S11]  /*0220*/  FENCE.VIEW.ASYNC.S ;  /* 0x00000000000073c6 */ /* 0x000e360000000000 */
[----:B0-----:R0:W1:Y:S01]  /*0230*/  SYNCS.EXCH.64 URZ, [UR8], UR4 ;  /* 0x00000004083f75b2 */ /* 0x0010620008000100 */
[----:B------:R0:W2:Y:S01]  /*0240*/  SYNCS.EXCH.64 URZ, [UR8+0x18], UR6 ;  /* 0x00001806083f75b2 */ /* 0x0000a20008000100 */
[----:B------:R0:W3:Y:S01]  /*0250*/  SYNCS.EXCH.64 URZ, [UR8+0x8], UR4 ;  /* 0x00000804083f75b2 */ /* 0x0000e20008000100 */
[----:B------:R0:W4:Y:S01]  /*0260*/  SYNCS.EXCH.64 URZ, [UR8+0x20], UR6 ;  /* 0x00002006083f75b2 */ /* 0x0001220008000100 */
[----:B------:R0:W0:Y:S01]  /*0270*/  SYNCS.EXCH.64 URZ, [UR8+0x10], UR4 ;  /* 0x00001004083f75b2 */ /* 0x0000220008000100 */
[----:B------:R0:W0:Y:S01]  /*0280*/  SYNCS.EXCH.64 URZ, [UR8+0x28], UR6 ;  /* 0x00002806083f75b2 */ /* 0x0000220008000100 */
[----:B------:R-:W-:Y:S01]  /*0290*/  NOP ;  /* 0x0000000000007918 */ /* 0x000fe20000000000 */
.L_x_2:
[----:B------:R-:W-:Y:S01]  /*02a0*/  SHF.R.S32.HI R7, RZ, 0x1f, R94 ;  /* 0x0000001fff077819 */ /* 0x000fe2000001145e */
[----:B------:R-:W5:Y:S01]  /*02b0*/  SHFL.IDX PT, R0, R0, RZ, 0x1f ;  /* 0x00001fff00007589 */ /* 0x000f6200000e0000 */
[----:B0-----:R-:W0:Y:S01]  /*02c0*/  S2UR UR8, SR_CTAID.X ;  /* 0x00000000000879c3 */ /* 0x001e220000002500 */
[----:B------:R-:W-:Y:S02]  /*02d0*/  ELECT P0, URZ, PT ;  /* 0x00000000003f782f */ /* 0x000fe40003800000 */
[----:B------:R-:W-:Y:S01]  /*02e0*/  LEA.HI R7, R7, R94, RZ, 0x7 ;  /* 0x0000005e07077211 */ /* 0x000fe200078f38ff */
[----:B------:R-:W1:Y:S01]  /*02f0*/  S2R R4, SR_CTAID.Y ;  /* 0x0000000000047919 */ /* 0x000e620000002600 */
[----:B------:R-:W-:Y:S01]  /*0300*/  ULDC UR4, c[0x0][0x150] ;  /* 0x0000540000047ab9 */ /* 0x000fe20000000800 */
[----:B------:R-:W-:Y:S01]  /*0310*/  NOP ;  /* 0x0000000000007918 */ /* 0x000fe20000000000 */
[----:B------:R-:W-:Y:S01]  /*0320*/  LOP3.LUT R7, R7, 0xffffff80, RZ, 0xc0, !PT ;  /* 0xffffff8007077812 */ /* 0x000fe200078ec0ff */
[----:B------:R-:W-:Y:S01]  /*0330*/  NOP ;  /* 0x0000000000007918 */ /* 0x000fe20000000000 */
[----:B------:R-:W2:Y:S01]  /*0340*/  LDC R11, c[0x0][0x144] ;  /* 0x00005100ff0b7b82 */ /* 0x000ea20000000800 */
[----:B------:R-:W-:Y:S01]  /*0350*/  IMAD.MOV.U32 R22, RZ, RZ, 0x1 ;  /* 0x00000001ff167424 */ /* 0x000fe200078e00ff */
[----:B------:R-:W-:Y:S01]  /*0360*/  ISETP.NE.AND P3, PT, R2, RZ, PT ;  /* 0x000000ff0200720c */ /* 0x000fe20003f65270 */
[----:B------:R-:W-:-:S05]  /*0370*/  IMAD.IADD R9, R94, 0x1, -R7 ;  /* 0x000000015e097824 */ /* 0x000fca00078e0a07 */
[----:B------:R-:W-:Y:S01]  /*0380*/  SHF.R.S32.HI R6, RZ, 0x1f, R9 ;  /* 0x0000001fff067819 */ /* 0x000fe20000011409 */
[----:B------:R-:W3:Y:S03]  /*0390*/  LDC R13, c[0x0][0x140] ;  /* 0x00005000ff0d7b82 */ /* 0x000ee60000000800 */
[----:B------:R-:W-:Y:S02]  /*03a0*/  LEA.HI R6, R6, R9, RZ, 0x3 ;  /* 0x0000000906067211 */ /* 0x000fe400078f18ff */
[----:B-----5:R-:W-:Y:S02]  /*03b0*/  ISETP.NE.OR P0, PT, R0, RZ, !P0 ;  /* 0x000000ff0000720c */ /* 0x020fe40004705670 */
[--C-:B------:R-:W-:Y:S02]  /*03c0*/  SHF.R.S32.HI R0, RZ, 0x3, R6.reuse ;  /* 0x00000003ff007819 */ /* 0x100fe40000011406 */
[----:B------:R-:W-:-:S02]  /*03d0*/  SHF.R.S32.HI R7, RZ, 0x1f, R6 ;  /* 0x0000001fff077819 */ /* 0x000fc40000011406 */
[----:B0-----:R-:W-:Y:S02]  /*03e0*/  I2FP.F32.U32 R10, UR8 ;  /* 0x00000008000a7c45 */ /* 0x001fe40008201000 */
[----:B------:R-:W-:Y:S02]  /*03f0*/  SHF.R.S32.HI R6, RZ, 0x1f, R5 ;  /* 0x0000001fff067819 */ /* 0x000fe40000011405 */
[----:B------:R-:W-:Y:S01]  /*0400*/  LEA.HI R7, R7, R0, RZ, 0x2 ;  /* 0x0000000007077211 */ /* 0x000fe200078f10ff */
[----:B------:R-:W-:Y:S01]  /*0410*/  FMUL R10, R10, UR4 ;  /* 0x000000040a0a7c20 */ /* 0x000fe20008400000 */
[----:B------:R-:W-:Y:S01]  /*0420*/  LEA.HI R6, R6, R5, RZ, 0x2 ;  /* 0x0000000506067211 */ /* 0x000fe200078f10ff */
[----:B------:R-:W-:Y:S01]  /*0430*/  VOTEU.ALL UP0, P0 ;  /* 0x00000000003f7886 */ /* 0x000fe20000000000 */
[----:B------:R-:W-:Y:S01]  /*0440*/  LOP3.LUT R7, R7, 0xfffffffc, RZ, 0xc0, !PT ;  /* 0xfffffffc07077812 */ /* 0x000fe200078ec0ff */
[----:B------:R-:W-:Y:S01]  /*0450*/  ULDC UR4, c[0x0][0x154] ;  /* 0x0000550000047ab9 */ /* 0x000fe20000000800 */
[----:B------:R-:W-:Y:S01]  /*0460*/  LOP3.LUT R6, R6, 0x3ffffffc, RZ, 0xc0, !PT ;  /* 0x3ffffffc06067812 */ /* 0x000fe200078ec0ff */
[----:B------:R-:W0:Y:S01]  /*0470*/  F2I.U32.TRUNC.NTZ R10, R10 ;  /* 0x0000000a000a7305 */ /* 0x000e22000020f000 */
[----:B-1----:R-:W-:Y:S01]  /*0480*/  I2FP.F32.U32 R12, R4 ;  /* 0x00000004000c7245 */ /* 0x002fe20000201000 */
[----:B------:R-:W-:Y:S01]  /*0490*/  IMAD.IADD R7, R0, 0x1, -R7 ;  /* 0x0000000100077824 */ /* 0x000fe200078e0a07 */
[----:B------:R-:W1:Y:S01]  /*04a0*/  @!UP0 S2UR UR7, SR_CgaCtaId ;  /* 0x00000000000789c3 */ /* 0x000e620000008800 */
[----:B------:R-:W-:Y:S01]  /*04b0*/  IMAD.IADD R6, R5, 0x1, -R6 ;  /* 0x0000000105067824 */ /* 0x000fe200078e0a06 */
[----:B------:R-:W-:Y:S01]  /*04c0*/  SHF.R.S32.HI R0, RZ, 0x1f, R3 ;  /* 0x0000001fff007819 */ /* 0x000fe20000011403 */
[----:B------:R-:W-:Y:S01]  /*04d0*/  FMUL R12, R12, UR4 ;  /* 0x000000040c0c7c20 */ /* 0x000fe20008400000 */
[----:B------:R-:W-:Y:S01]  /*04e0*/  UMOV UR4, 0x20 ;  /* 0x0000002000047882 */ /* 0x000fe20000000000 */
[----:B------:R-:W-:Y:S01]  /*04f0*/  IMAD R19, R6, 0x4, R7 ;  /* 0x0000000406137824 */ /* 0x000fe200078e0207 */
[----:B------:R-:W-:Y:S01]  /*0500*/  LEA.HI R0, R0, R3, RZ, 0x2 ;  /* 0x0000000300007211 */ /* 0x000fe200078f10ff */
[----:B------:R-:W-:Y:S01]  /*0510*/  @!UP0 UMOV UR6, 0x400 ;  /* 0x0000040000068882 */ /* 0x000fe20000000000 */
[----:B------:R-:W5:Y:S01]  /*0520*/  LDC R7, c[0x0][0x148] ;  /* 0x00005200ff077b82 */ /* 0x000f620000000800 */
[----:B------:R-:W4:Y:S01]  /*0530*/  F2I.U32.TRUNC.NTZ R12, R12 ;  /* 0x0000000c000c7305 */ /* 0x000f22000020f000 */
[----:B------:R-:W-:Y:S01]  /*0540*/  LEA.HI R6, R19, R19, RZ, 0x1 ;  /* 0x0000001313067211 */ /* 0x000fe200078f08ff */
[----:B------:R-:W-:-:S04]  /*0550*/  @!UP0 UIADD3 UR4, -UR4, 0x100000, URZ ;  /* 0x0010000004048890 */ /* 0x000fc8000fffe13f */
[----:B------:R-:W-:Y:S02]  /*0560*/  @!UP0 USHF.L.U32 UR5, UR4, 0xb, URZ ;  /* 0x0000000b04058899 */ /* 0x000fe4000800063f */
[----:B------:R-:W-:Y:S01]  /*0570*/  @!UP0 USHF.L.U32 UR4, UR4, 0x1, URZ ;  /* 0x0000000104048899 */ /* 0x000fe2000800063f */
[----:B0-----:R-:W-:Y:S01]  /*0580*/  IMAD.MOV R14, RZ, RZ, -R10 ;  /* 0x000000ffff0e7224 */ /* 0x001fe200078e0a0a */
[----:B------:R-:W-:Y:S01]  /*0590*/  LOP3.LUT R0, R0, 0xfffffffc, RZ, 0xc0, !PT ;  /* 0xfffffffc00007812 */ /* 0x000fe200078ec0ff */
[----:B------:R-:W-:Y:S01]  /*05a0*/  VOTEU.ALL UP1, P0 ;  /* 0x00000000003f7886 */ /* 0x000fe20000020000 */
[----:B------:R-:W-:Y:S01]  /*05b0*/  LOP3.LUT R10, R6, 0xfffffffe, RZ, 0xc0, !PT ;  /* 0xfffffffe060a7812 */ /* 0x000fe200078ec0ff */
[----:B--2---:R-:W-:Y:S01]  /*05c0*/  IMAD R6, R11, R14, UR8 ;  /* 0x000000080b067e24 */ /* 0x004fe2000f8e020e */
[----:B---3--:R-:W-:Y:S01]  /*05d0*/  ISETP.EQ.U32.AND P2, PT, R13, 0x1, PT ;  /* 0x000000010d00780c */ /* 0x008fe20003f42070 */
[----:B------:R-:W-:Y:S02]  /*05e0*/  IMAD.IADD R3, R3, 0x1, -R0 ;  /* 0x0000000103037824 */ /* 0x000fe400078e0a00 */
[----:B------:R-:W-:-:S02]  /*05f0*/  IMAD.IADD R11, R19, 0x1, -R10 ;  /* 0x00000001130b7824 */ /* 0x000fc400078e0a0a */
[----:B------:R-:W-:Y:S01]  /*0600*/  IMAD.SHL.U32 R10, R19, 0x4, RZ ;  /* 0x00000004130a7824 */ /* 0x000fe200078e00ff */
[----:B------:R-:W-:Y:S01]  /*0610*/  ISETP.NE.AND P1, PT, R3, 0x3, PT ;  /* 0x000000030300780c */ /* 0x000fe20003f25270 */
[----:B----4-:R-:W-:Y:S01]  /*0620*/  IMAD.MOV R21, RZ, RZ, -R12 ;  /* 0x000000ffff157224 */ /* 0x010fe200078e0a0c */
[----:B------:R-:W-:Y:S01]  /*0630*/  ISETP.NE.AND P4, PT, R11, R6, PT ;  /* 0x000000060b00720c */ /* 0x000fe20003f85270 */
[----:B-1----:R-:W-:Y:S01]  /*0640*/  @!UP0 ULEA UR6, UR7, UR6, 0x18 ;  /* 0x0000000607068291 */ /* 0x002fe2000f8ec03f */
[----:B------:R-:W-:Y:S01]  /*0650*/  LOP3.LUT R19, R19, 0xc, R10, 0x78, !PT ;  /* 0x0000000c13137812 */ /* 0x000fe200078e780a */
[----:B------:R-:W-:Y:S01]  /*0660*/  VOTEU.ALL UP0, P0 ;  /* 0x00000000003f7886 */ /* 0x000fe20000000000 */
[----:B------:R-:W-:Y:S01]  /*0670*/  LOP3.LUT P0, RZ, R9, 0x7, RZ, 0xc0, !PT ;  /* 0x0000000709ff7812 */ /* 0x000fe2000780c0ff */
[----:B------:R-:W-:Y:S01]  /*0680*/  VIADD R12, R2, 0xffffffff ;  /* 0xffffffff020c7836 */ /* 0x000fe20000000000 */
[----:B------:R-:W-:Y:S01]  /*0690*/  ISETP.EQ.OR P1, PT, R3, RZ, !P1 ;  /* 0x000000ff0300720c */ /* 0x000fe20004f22670 */
[----:B-----5:R-:W-:Y:S01]  /*06a0*/  IMAD R11, R7, R21, R4 ;  /* 0x00000015070b7224 */ /* 0x020fe200078e0204 */
[----:B------:R-:W-:-:S02]  /*06b0*/  ISETP.LT.U32.AND P0, PT, R19, 0x4, !P0 ;  /* 0x000000041300780c */ /* 0x000fc40004701070 */
[----:B------:R-:W-:Y:S02]  /*06c0*/  ISETP.EQ.AND P1, PT, R2, RZ, P1 ;  /* 0x000000ff0200720c */ /* 0x000fe40000f22270 */
[----:B------:R-:W-:Y:S01]  /*06d0*/  ISETP.GE.U32.AND P6, PT, R12, 0x2, PT ;  /* 0x000000020c00780c */ /* 0x000fe20003fc6070 */
[----:B------:R-:W0:Y:S02]  /*06e0*/  FENCE.VIEW.ASYNC.S ;  /* 0x00000000000073c6 */ /* 0x000e240000000000 */
[----:B0-----:R0:W1:Y:S01]  /*06f0*/  @!UP0 SYNCS.EXCH.64 URZ, [UR6+0x40], UR4 ;  /* 0x00004004063f85b2 */ /* 0x0010620008000100 */
[----:B------:R-:W-:Y:S02]  /*0700*/  @P4 LEA.HI R0, R19, R19, RZ, 0x1 ;  /* 0x0000001313004211 */ /* 0x000fe400078f08ff */
[----:B------:R-:W-:Y:S02]  /*0710*/  SEL R9, RZ, 0x1, !P0 ;  /* 0x00000001ff097807 */ /* 0x000fe40004000000 */
[----:B------:R-:W-:-:S02]  /*0720*/  @P4 SHF.R.S32.HI R0, RZ, 0x1, R0 ;  /* 0x00000001ff004819 */ /* 0x000fc40000011400 */
[----:B------:R-:W-:Y:S02]  /*0730*/  SEL R18, RZ, 0x1, !P1 ;  /* 0x00000001ff127807 */ /* 0x000fe40004800000 */
[----:B------:R-:W-:Y:S02]  /*0740*/  @P4 ISETP.NE.AND P5, PT, R0, R11, PT ;  /* 0x0000000b0000420c */ /* 0x000fe40003fa5270 */
[----:B------:R-:W-:Y:S02]  /*0750*/  LOP3.LUT R0, R94, 0x7f, RZ, 0xc0, !PT ;  /* 0x0000007f5e007812 */ /* 0x000fe400078ec0ff */
[----:B------:R-:W-:Y:S02]  /*0760*/  @P4 SEL R22, RZ, 0x1, P5 ;  /* 0x00000001ff164807 */ /* 0x000fe40002800000 */
[----:B------:R-:W-:Y:S01]  /*0770*/  SEL R18, R18, 0x2, P6 ;  /* 0x0000000212127807 */ /* 0x000fe20003000000 */
[----:B------:R0:W2:Y:S01]  /*0780*/  @!UP1 SYNCS.EXCH.64 URZ, [UR6+0x48], UR4 ;  /* 0x00004804063f95b2 */ /* 0x0000a20008000100 */
[----:B------:R-:W-:Y:S01]  /*0790*/  LOP3.LUT R22, R22, R9, RZ, 0xc0, !PT ;  /* 0x0000000916167212 */ /* 0x000fe200078ec0ff */
[----:B------:R-:W-:Y:S01]  /*07a0*/  NOP ;  /* 0x0000000000007918 */ /* 0x000fe20000000000 */
[----:B------:R-:W-:Y:S05]  /*07b0*/  @!P2 BRA `(.L_x_3) ;  /* 0x000000000008a947 */ /* 0x000fea0003800000 */
[----:B-12---:R-:W-:Y:S01]  /*07c0*/  UCGABAR_ARV ;  /* 0x00000000000079c7 */ /* 0x006fe20008000000 */
[----:B------:R-:W-:Y:S05]  /*07d0*/  BRA `(.L_x_4) ;  /* 0x0000000000047947 */ /* 0x000fea0003800000 */
.L_x_3:
[----:B-12---:R-:W-:Y:S01]  /*07e0*/  NOP ;  /* 0x0000000000007918 */ /* 0x006fe20000000000 */
.L_x_4:
[----:B------:R-:W1:Y:S01]  /*07f0*/  LDC R2, c[0x0][0x65c] ;  /* 0x00019700ff027b82 */ /* 0x000e620000000800 */
[----:B------:R-:W-:Y:S02]  /*0800*/  IMAD.U32 R10, RZ, RZ, UR8 ;  /* 0x00000008ff0a7e24 */ /* 0x000fe4000f8e00ff */
[----:B------:R-:W-:Y:S01]  /*0810*/  IMAD.MOV.U32 R11, RZ, RZ, RZ ;  /* 0x000000ffff0b7224 */ /* 0x000fe200078e00ff */
[----:B-1----:R-:W-:-:S04]  /*0820*/  ISETP.NE.AND P1, PT, R2, 0x1, PT ;  /* 0x000000010200780c */ /* 0x002fc80003f25270 */
[----:B------:R-:W-:-:S09]  /*0830*/  P2R R5, PR, RZ, 0x2 ;  /* 0x00000002ff057803 */ /* 0x000fd20000000000 */
[----:B------:R-:W1:Y:S01]  /*0840*/  @P1 LDC R17, c[0x0][0x10] ;  /* 0x00000400ff111b82 */ /* 0x000e620000000800 */
[----:B------:R-:W-:Y:S02]  /*0850*/  @P1 IMAD.MOV.U32 R5, RZ, RZ, RZ ;  /* 0x000000ffff051224 */ /* 0x000fe400078e00ff */
[----:B------:R-:W-:-:S05]  /*0860*/  @P1 IMAD.MOV.U32 R13, RZ, RZ, RZ ;  /* 0x000000ffff0d1224 */ /* 0x000fca00078e00ff */
[----:B------:R-:W2:Y:S01]  /*0870*/  @!P1 LDC R9, c[0x0][0xc] ;  /* 0x00000300ff099b82 */ /* 0x000ea20000000800 */
[----:B0-----:R-:W-:Y:S01]  /*0880*/  ULDC UR4, c[0x0][0xc] ;  /* 0x0000030000047ab9 */ /* 0x001fe20000000800 */
[----:B------:R-:W-:Y:S01]  /*0890*/  ULDC UR5, c[0x0][0x10] ;  /* 0x0000040000057ab9 */ /* 0x000fe20000000800 */
[----:B------:R-:W-:Y:S01]  /*08a0*/  ULDC UR6, c[0x0][0x14] ;  /* 0x0000050000067ab9 */ /* 0x000fe20000000800 */
[----:B------:R-:W-:-:S04]  /*08b0*/  UIMAD.WIDE.U32 UR4, UR4, UR5, URZ ;  /* 0x00000005040472a5 */ /* 0x000fc8000f8e003f */
[----:B------:R-:W-:Y:S02]  /*08c0*/  UIMAD.WIDE.U32 UR36, UR4, UR6, URZ ;  /* 0x00000006042472a5 */ /* 0x000fe4000f8e003f */
[----:B------:R-:W-:-:S04]  /*08d0*/  UIMAD UR42, UR5, UR6, URZ ;  /* 0x00000006052a72a4 */ /* 0x000fc8000f8e023f */
[----:B------:R-:W-:Y:S01]  /*08e0*/  UIADD3 UR42, UR37, UR42, URZ ;  /* 0x0000002a252a7290 */ /* 0x000fe2000fffe03f */
[----:B-1----:R-:W-:-:S04]  /*08f0*/  @P1 IMAD.WIDE.U32 R16, R17, UR8, R4 ;  /* 0x0000000811101c25 */ /* 0x002fc8000f8e0004 */
[----:B------:R-:W-:Y:S02]  /*0900*/  @P1 IMAD.IADD R17, R17, 0x1, R13 ;  /* 0x0000000111111824 */ /* 0x000fe400078e020d */
[----:B--2---:R-:W-:-:S04]  /*0910*/  @!P1 IMAD.WIDE.U32 R10, R4, R9, R10 ;  /* 0x00000009040a9225 */ /* 0x004fc800078e000a */
[----:B------:R-:W-:Y:S02]  /*0920*/  @!P1 IMAD.MOV.U32 R16, RZ, RZ, R10 ;  /* 0x000000ffff109224 */ /* 0x000fe400078e000a */
[----:B------:R-:W-:Y:S01]  /*0930*/  @!P1 IMAD.MOV.U32 R17, RZ, RZ, R11 ;  /* 0x000000ffff119224 */ /* 0x000fe200078e000b */
[----:B------:R-:W-:Y:S06]  /*0940*/  @!P2 BRA `(.L_x_5) ;  /* 0x00000000000ca947 */ /* 0x000fec0003800000 */
[----:B------:R-:W-:Y:S01]  /*0950*/  UCGABAR_WAIT ;  /* 0x0000000000007dc7 */ /* 0x000fe20008000000 */
[----:B------:R-:W-:Y:S01]  /*0960*/  CCTL.IVALL ;  /* 0x00000000ff00798f */ /* 0x000fe20002000000 */
[----:B------:R-:W-:Y:S05]  /*0970*/  BRA `(.L_x_6) ;  /* 0x0000000000047947 */ /* 0x000fea0003800000 */
.L_x_5:
[----:B------:R-:W-:Y:S06]  /*0980*/  BAR.SYNC.DEFER_BLOCKING 0x0 ;  /* 0x0000000000007b1d */ /* 0x000fec0000010000 */
.L_x_6:
[----:B------:R-:W-:Y:S05]  /*0990*/  @!P3 BRA `(.L_x_7) ;  /* 0x0000004c0058b947 */ /* 0x000fea0003800000 */
[----:B------:R-:W-:-:S13]  /*09a0*/  ISETP.GT.U32.AND P0, PT, R12, 0x1, PT ;  /* 0x000000010c00780c */ /* 0x000fda0003f04070 */
[----:B------:R-:W-:Y:S05]  /*09b0*/  @P0 EXIT ;  /* 0x000000000000094d */ /* 0x000fea0003800000 */
[----:B------:R-:W-:Y:S01]  /*09c0*/  ULDC.64 UR4, c[0x0][0x650] ;  /* 0x0001940000047ab9 */ /* 0x000fe20000000a00 */
[----:B------:R-:W-:Y:S01]  /*09d0*/  PRMT R3, RZ, 0x7610, R3 ;  /* 0x00007610ff037816 */ /* 0x000fe20000000003 */
[----:B------:R-:W-:Y:S01]  /*09e0*/  IMAD.MOV.U32 R99, RZ, RZ, -0x1 ;  /* 0xffffffffff637424 */ /* 0x000fe200078e00ff */
[----:B------:R-:W-:Y:S01]  /*09f0*/  ISETP.GE.U32.AND P0, PT, R16, UR4, PT ;  /* 0x0000000410007c0c */ /* 0x000fe2000bf06070 */
[----:B------:R-:W-:Y:S02]  /*0a00*/  IMAD.MOV.U32 R100, RZ, RZ, -0x1 ;  /* 0xffffffffff647424 */ /* 0x000fe400078e00ff */
[----:B------:R-:W-:Y:S01]  /*0a10*/  IMAD.MOV.U32 R23, RZ, RZ, -0x1 ;  /* 0xffffffffff177424 */ /* 0x000fe200078e00ff */
[----:B------:R-:W-:-:S13]  /*0a20*/  ISETP.GE.U32.AND.EX P0, PT, R17, UR5, PT, P0 ;  /* 0x0000000511007c0c */ /* 0x000fda000bf06100 */
[----:B------:R-:W-:Y:S05]  /*0a30*/  @P0 BRA `(.L_x_8) ;  /* 0x00000004002c0947 */ /* 0x000fea0003800000 */
[----:B------:R-:W0:Y:S01]  /*0a40*/  LDC.64 R24, c[0x0][0x628] ;  /* 0x00018a00ff187b82 */ /* 0x000e220000000a00 */
[----:B------:R-:W-:Y:S02]  /*0a50*/  IMAD.MOV.U32 R10, RZ, RZ, R16 ;  /* 0x000000ffff0a7224 */ /* 0x000fe400078e0010 */
[----:B------:R-:W-:-:S05]  /*0a60*/  IMAD.MOV.U32 R11, RZ, RZ, R17 ;  /* 0x000000ffff0b7224 */ /* 0x000fca00078e0011 */
[----:B------:R-:W1:Y:S08]  /*0a70*/  LDC R20, c[0x0][0x630] ;  /* 0x00018c00ff147b82 */ /* 0x000e700000000800 */
[----:B------:R-:W2:Y:S01]  /*0a80*/  LDC.64 R26, c[0x0][0x620] ;  /* 0x00018800ff1a7b82 */ /* 0x000ea20000000a00 */
[----:B0-----:R-:W-:-:S04]  /*0a90*/  ISETP.NE.U32.AND P0, PT, R24, RZ, PT ;  /* 0x000000ff1800720c */ /* 0x001fc80003f05070 */
[----:B------:R-:W-:-:S13]  /*0aa0*/  ISETP.NE.AND.EX P0, PT, R25, RZ, PT, P0 ;  /* 0x000000ff1900720c */ /* 0x000fda0003f05300 */
[----:B-12---:R-:W-:Y:S05]  /*0ab0*/  @!P0 BRA `(.L_x_9) ;  /* 0x0000000000288947 */ /* 0x006fea0003800000 */
[----:B------:R-:W0:Y:S02]  /*0ac0*/  LDC R3, c[0x0][0x634] ;  /* 0x00018d00ff037b82 */ /* 0x000e240000000800 */
[----:B0-----:R-:W-:-:S05]  /*0ad0*/  IADD3 R3, P0, R16, R3, RZ ;  /* 0x0000000310037210 */ /* 0x001fca0007f1e0ff */
[----:B------:R-:W-:-:S04]  /*0ae0*/  IMAD.X R9, RZ, RZ, R17, P0 ;  /* 0x000000ffff097224 */ /* 0x000fc800000e0611 */
[----:B------:R-:W-:-:S04]  /*0af0*/  IMAD.WIDE.U32 R10, R9, R24, RZ ;  /* 0x00000018090a7225 */ /* 0x000fc800078e00ff */
[----:B------:R-:W-:-:S04]  /*0b00*/  IMAD.WIDE.U32 R12, P0, R3, R25, R10 ;  /* 0x00000019030c7225 */ /* 0x000fc8000780000a */
[----:B------:R-:W-:-:S04]  /*0b10*/  IMAD.WIDE.U32 R10, R3, R24, RZ ;  /* 0x00000018030a7225 */ /* 0x000fc800078e00ff */
[----:B------:R-:W-:Y:S01]  /*0b20*/  IMAD.X R15, RZ, RZ, RZ, P0 ;  /* 0x000000ffff0f7224 */ /* 0x000fe200000e06ff */
[----:B------:R-:W-:Y:S01]  /*0b30*/  IADD3 RZ, P0, R11, R12, RZ ;  /* 0x0000000c0bff7210 */ /* 0x000fe20007f1e0ff */
[----:B------:R-:W-:-:S04]  /*0b40*/  IMAD.MOV.U32 R14, RZ, RZ, R13 ;  /* 0x000000ffff0e7224 */ /* 0x000fc800078e000d */
[----:B------:R-:W-:-:S08]  /*0b50*/  IMAD.WIDE.U32.X R10, R9, R25, R14, P0 ;  /* 0x00000019090a7225 */ /* 0x000fd000000e040e */
.L_x_9:
[----:B------:R-:W0:Y:S01]  /*0b60*/  LDC.64 R30, c[0x0][0x640] ;  /* 0x00019000ff1e7b82 */ /* 0x000e220000000a00 */
[-CC-:B------:R-:W-:Y:S02]  /*0b70*/  SHF.R.U64 R25, R10, R20.reuse, R11.reuse ;  /* 0x000000140a197219 */ /* 0x180fe4000000120b */
[----:B------:R-:W-:Y:S02]  /*0b80*/  SHF.R.U32.HI R3, RZ, R20, R11 ;  /* 0x00000014ff037219 */ /* 0x000fe4000001160b */
[----:B------:R-:W-:-:S03]  /*0b90*/  IADD3 R5, P0, RZ, -R25, RZ ;  /* 0x80000019ff057210 */ /* 0x000fc60007f1e0ff */
[----:B------:R-:W1:Y:S02]  /*0ba0*/  LDC R24, c[0x0][0x618] ;  /* 0x00018600ff187b82 */ /* 0x000e640000000800 */
[----:B------:R-:W-:Y:S02]  /*0bb0*/  IMAD.X R3, RZ, RZ, ~R3, P0 ;  /* 0x000000ffff037224 */ /* 0x000fe400000e0e03 */
[----:B------:R-:W-:-:S04]  /*0bc0*/  IMAD.WIDE.U32 R10, R5, R26, R16 ;  /* 0x0000001a050a7225 */ /* 0x000fc800078e0010 */
[----:B------:R-:W2:Y:S01]  /*0bd0*/  LDC R20, c[0x0][0x608] ;  /* 0x00018200ff147b82 */ /* 0x000ea20000000800 */
[----:B------:R-:W-:Y:S02]  /*0be0*/  IMAD R12, R3, R26, RZ ;  /* 0x0000001a030c7224 */ /* 0x000fe400078e02ff */
[----:B------:R-:W-:Y:S02]  /*0bf0*/  IMAD.MOV.U32 R3, RZ, RZ, -0x1 ;  /* 0xffffffffff037424 */ /* 0x000fe400078e00ff */
[----:B------:R-:W-:Y:S02]  /*0c00*/  IMAD R5, R5, R27, R12 ;  /* 0x0000001b05057224 */ /* 0x000fe400078e020c */
[----:B------:R-:W-:Y:S01]  /*0c10*/  IMAD R27, R7, R21, R4 ;  /* 0x00000015071b7224 */ /* 0x000fe200078e0204 */
[----:B------:R-:W3:Y:S01]  /*0c20*/  LDC R28, c[0x0][0x658] ;  /* 0x00019600ff1c7b82 */ /* 0x000ee20000000800 */
[----:B------:R-:W-:Y:S01]  /*0c30*/  IMAD.IADD R5, R11, 0x1, R5 ;  /* 0x000000010b057824 */ /* 0x000fe200078e0205 */
[----:B0-----:R-:W-:Y:S01]  /*0c40*/  ISETP.NE.U32.AND P0, PT, R30, RZ, PT ;  /* 0x000000ff1e00720c */ /* 0x001fe20003f05070 */
[----:B------:R-:W-:-:S03]  /*0c50*/  IMAD.MOV.U32 R21, RZ, RZ, 0x1 ;  /* 0x00000001ff157424 */ /* 0x000fc600078e00ff */
[----:B------:R-:W-:Y:S02]  /*0c60*/  ISETP.NE.AND.EX P0, PT, R31, RZ, PT, P0 ;  /* 0x000000ff1f00720c */ /* 0x000fe40003f05300 */
[----:B------:R-:W0:Y:S01]  /*0c70*/  LDC R26, c[0x0][0x600] ;  /* 0x00018000ff1a7b82 */ /* 0x000e220000000800 */
[-CC-:B-1----:R-:W-:Y:S02]  /*0c80*/  SHF.R.U64 R14, R10, R24.reuse, R5.reuse ;  /* 0x000000180a0e7219 */ /* 0x182fe40000001205 */
[----:B------:R-:W-:-:S05]  /*0c90*/  SHF.R.U32.HI R5, RZ, R24, R5 ;  /* 0x00000018ff057219 */ /* 0x000fca0000011605 */
[----:B------:R-:W1:Y:S01]  /*0ca0*/  LDC R15, c[0x0][0x648] ;  /* 0x00019200ff0f7b82 */ /* 0x000e620000000800 */
[-CC-:B--2---:R-:W-:Y:S02]  /*0cb0*/  SHF.R.U64 R24, R14, R20.reuse, R5.reuse ;  /* 0x000000140e187219 */ /* 0x184fe40000001205 */
[----:B------:R-:W-:-:S05]  /*0cc0*/  SHF.R.U32.HI R5, RZ, R20, R5 ;  /* 0x00000014ff057219 */ /* 0x000fca0000011605 */
[----:B------:R-:W2:Y:S01]  /*0cd0*/  LDC R32, c[0x0][0x638] ;  /* 0x00018e00ff207b82 */ /* 0x000ea20000000800 */
[-CC-:B---3--:R-:W-:Y:S02]  /*0ce0*/  SHF.R.U64 R20, R24, R28.reuse, R5.reuse ;  /* 0x0000001c18147219 */ /* 0x188fe40000001205 */
[-C--:B------:R-:W-:Y:S02]  /*0cf0*/  SHF.L.U32 R3, R3, R28.reuse, RZ ;  /* 0x0000001c03037219 */ /* 0x080fe400000006ff */
[----:B------:R-:W-:Y:S01]  /*0d00*/  SHF.R.U32.HI R5, RZ, R28, R5 ;  /* 0x0000001cff057219 */ /* 0x000fe20000011605 */
[----:B------:R-:W-:Y:S01]  /*0d10*/  IMAD.MOV.U32 R4, RZ, RZ, R20 ;  /* 0x000000ffff047224 */ /* 0x000fe200078e0014 */
[----:B------:R-:W-:Y:S01]  /*0d20*/  LOP3.LUT R7, RZ, R3, RZ, 0x33, !PT ;  /* 0x00000003ff077212 */ /* 0x000fe200078e33ff */
[----:B------:R-:W3:Y:S01]  /*0d30*/  LDC R23, c[0x0][0x610] ;  /* 0x00018400ff177b82 */ /* 0x000ee20000000800 */
[----:B------:R-:W-:Y:S05]  /*0d40*/  @!P0 BRA `(.L_x_10) ;  /* 0x0000000000288947 */ /* 0x000fea0003800000 */
[----:B------:R-:W4:Y:S02]  /*0d50*/  LDC R3, c[0x0][0x64c] ;  /* 0x00019300ff037b82 */ /* 0x000f240000000800 */
[----:B----4-:R-:W-:-:S05]  /*0d60*/  IADD3 R3, P0, R20, R3, RZ ;  /* 0x0000000314037210 */ /* 0x010fca0007f1e0ff */
        /* <DEDUP_REMOVED lines=8> */
.L_x_10:
[----:B-1----:R-:W-:Y:S02]  /*0df0*/  SHF.R.U64 R5, R4, R15, R5 ;  /* 0x0000000f04057219 */ /* 0x002fe40000001205 */
[----:B------:R-:W-:Y:S01]  /*0e00*/  LOP3.LUT R4, R24, R7, RZ, 0xc0, !PT ;  /* 0x0000000718047212 */ /* 0x000fe200078ec0ff */
[----:B0-----:R-:W-:Y:S01]  /*0e10*/  VIADD R7, R26, 0xffffffff ;  /* 0xffffffff1a077836 */ /* 0x001fe20000000000 */
[----:B------:R-:W-:Y:S01]  /*0e20*/  SHF.L.U32 R3, R21, R28, RZ ;  /* 0x0000001c15037219 */ /* 0x000fe200000006ff */
[----:B------:R-:W-:Y:S01]  /*0e30*/  IMAD.MOV R9, RZ, RZ, -R5 ;  /* 0x000000ffff097224 */ /* 0x000fe200078e0a05 */
[----:B------:R-:W-:Y:S02]  /*0e40*/  SEL R6, R6, R27, !P1 ;  /* 0x0000001b06067207 */ /* 0x000fe40004800000 */
[----:B------:R-:W-:Y:S01]  /*0e50*/  LOP3.LUT R7, R14, R7, RZ, 0xc0, !PT ;  /* 0x000000070e077212 */ /* 0x000fe200078ec0ff */
[----:B------:R-:W-:Y:S02]  /*0e60*/  IMAD R5, R3, R5, R4 ;  /* 0x0000000503057224 */ /* 0x000fe400078e0204 */
[----:B--2---:R-:W-:-:S02]  /*0e70*/  IMAD R3, R9, R32, R20 ;  /* 0x0000002009037224 */ /* 0x004fc400078e0214 */
[----:B---3--:R-:W-:Y:S02]  /*0e80*/  IMAD R6, R5, R23, R6 ;  /* 0x0000001705067224 */ /* 0x008fe400078e0206 */
[----:B------:R-:W-:Y:S02]  /*0e90*/  IMAD R99, R3, R26, R7 ;  /* 0x0000001a03637224 */ /* 0x000fe400078e0207 */
[----:B------:R-:W-:Y:S02]  /*0ea0*/  IMAD.MOV.U32 R4, RZ, RZ, 0x1 ;  /* 0x00000001ff047424 */ /* 0x000fe400078e00ff */
[----:B------:R-:W-:Y:S01]  /*0eb0*/  IMAD.MOV.U32 R23, RZ, RZ, R25 ;  /* 0x000000ffff177224 */ /* 0x000fe200078e0019 */
[----:B------:R-:W-:Y:S02]  /*0ec0*/  SEL R100, R99, R6, !P1 ;  /* 0x0000000663647207 */ /* 0x000fe40004800000 */
[----:B------:R-:W-:Y:S02]  /*0ed0*/  PRMT R3, R4, 0x7610, R3 ;  /* 0x0000761004037816 */ /* 0x000fe40000000003 */
[----:B------:R-:W-:-:S07]  /*0ee0*/  SEL R99, R6, R99, !P1 ;  /* 0x0000006306637207 */ /* 0x000fce0004800000 */
.L_x_8:
[----:B------:R-:W-:-:S08]  /*0ef0*/  NOP ;  /* 0x0000000000007918 */ /* 0x000fd00000000000 */
[----:B------:R-:W0:Y:S02]  /*0f00*/  USETMAXREG.TRY_ALLOC.CTAPOOL UP0, 0xe8 ;  /* 0x000000e8000079c8 */ /* 0x000e240008000600 */
[----:B0-----:R-:W-:-:S13]  /*0f10*/  PLOP3.LUT P0, PT, PT, PT, UP0, 0x80, 0x0 ;  /* 0x000000000000781c */ /* 0x001fda0003f0f008 */
[----:B------:R-:W-:Y:S05]  /*0f20*/  @!P0 BRA `(.L_x_8) ;  /* 0xfffffffc00f08947 */ /* 0x000fea000383ffff */
[----:B------:R-:W-:Y:S01]  /*0f30*/  ULDC.64 UR4, c[0x0][0x598] ;  /* 0x0001660000047ab9 */ /* 0x000fe20000000a00 */
[----:B------:R-:W-:Y:S01]  /*0f40*/  ULDC.64 UR38, c[0x0][0x208] ;  /* 0x0000820000267ab9 */ /* 0x000fe20000000a00 */
[----:B------:R-:W-:-:S04]  /*0f50*/  ISETP.NE.U32.AND P0, PT, RZ, UR4, PT ;  /* 0x00000004ff007c0c */ /* 0x000fc8000bf05070 */
[----:B------:R-:W-:-:S13]  /*0f60*/  ISETP.NE.AND.EX P0, PT, RZ, UR5, PT, P0 ;  /* 0x00000005ff007c0c */ /* 0x000fda000bf05300 */
[----:B------:R-:W-:Y:S05]  /*0f70*/  @!P0 BRA `(.L_x_11) ;  /* 0x00000000001c8947 */ /* 0x000fea0003800000 */
[----:B------:R-:W0:Y:S02]  /*0f80*/  LDC.64 R4, c[0x0][0x598] ;  /* 0x00016600ff047b82 */ /* 0x000e240000000a00 */
[----:B0-----:R-:W2:Y:S02]  /*0f90*/  LDG.E.64 R4, desc[UR38][R4.64] ;  /* 0x0000002604047981 */ /* 0x001ea4000c1e1b00 */
[----:B--2---:R-:W-:-:S04]  /*0fa0*/  ISETP.NE.U32.AND P0, PT, R4, RZ, PT ;  /* 0x000000ff0400720c */ /* 0x004fc80003f05070 */
[----:B------:R-:W-:-:S13]  /*0fb0*/  ISETP.NE.AND.EX P0, PT, R5, RZ, PT, P0 ;  /* 0x000000ff0500720c */ /* 0x000fda0003f05300 */
[----:B------:R-:W-:Y:S05]  /*0fc0*/  @!P0 BRA `(.L_x_11) ;  /* 0x0000000000088947 */ /* 0x000fea0003800000 */
[----:B------:R0:W5:Y:S01]  /*0fd0*/  LD.E R90, desc[UR38][R4.64] ;  /* 0x00000026045a7980 */ /* 0x000162000c101900 */
[----:B------:R-:W-:Y:S05]  /*0fe0*/  BRA `(.L_x_12) ;  /* 0x0000000000247947 */ /* 0x000fea0003800000 */
.L_x_11:
[----:B------:R-:W-:Y:S02]  /*0ff0*/  ULDC.64 UR4, c[0x0][0x588] ;  /* 0x0001620000047ab9 */ /* 0x000fe40000000a00 */
[----:B------:R-:W-:-:S04]  /*1000*/  ISETP.NE.U32.AND P0, PT, RZ, UR4, PT ;  /* 0x00000004ff007c0c */ /* 0x000fc8000bf05070 */
[----:B------:R-:W-:-:S13]  /*1010*/  ISETP.NE.AND.EX P0, PT, RZ, UR5, PT, P0 ;  /* 0x00000005ff007c0c */ /* 0x000fda000bf05300 */
[----:B------:R-:W-:Y:S05]  /*1020*/  @!P0 BRA `(.L_x_13) ;  /* 0x00000000000c8947 */ /* 0x000fea0003800000 */
[----:B------:R-:W0:Y:S02]  /*1030*/  LDC.64 R90, c[0x0][0x588] ;  /* 0x00016200ff5a7b82 */ /* 0x000e240000000a00 */
[----:B0-----:R1:W5:Y:S01]  /*1040*/  LDG.E R90, desc[UR38][R90.64] ;  /* 0x000000265a5a7981 */ /* 0x001362000c1e1900 */
[----:B------:R-:W-:Y:S05]  /*1050*/  BRA `(.L_x_12) ;  /* 0x0000000000087947 */ /* 0x000fea0003800000 */
.L_x_13:
[----:B------:R-:W-:Y:S02]  /*1060*/  ULDC UR4, c[0x0][0x580] ;  /* 0x0001600000047ab9 */ /* 0x000fe40000000800 */
[----:B------:R-:W-:-:S07]  /*1070*/  IMAD.U32 R90, RZ, RZ, UR4 ;  /* 0x00000004ff5a7e24 */ /* 0x000fce000f8e00ff */
.L_x_12:
[----:B------:R-:W-:Y:S02]  /*1080*/  ULDC.64 UR4, c[0x0][0x5a0] ;  /* 0x0001680000047ab9 */ /* 0x000fe40000000a00 */
[----:B------:R-:W-:-:S04]  /*1090*/  ISETP.NE.U32.AND P0, PT, RZ, UR4, PT ;  /* 0x00000004ff007c0c */ /* 0x000fc8000bf05070 */
[----:B------:R-:W-:-:S13]  /*10a0*/  ISETP.NE.AND.EX P0, PT, RZ, UR5, PT, P0 ;  /* 0x00000005ff007c0c */ /* 0x000fda000bf05300 */
[----:B------:R-:W-:Y:S05]  /*10b0*/  @!P0 BRA `(.L_x_14) ;  /* 0x00000000001c8947 */ /* 0x000fea0003800000 */
[----:B0-----:R-:W0:Y:S02]  /*10c0*/  LDC.64 R4, c[0x0][0x5a0] ;  /* 0x00016800ff047b82 */ /* 0x001e240000000a00 */
[----:B0-----:R-:W2:Y:S02]  /*10d0*/  LDG.E.64 R4, desc[UR38][R4.64] ;  /* 0x0000002604047981 */ /* 0x001ea4000c1e1b00 */
[----:B--2---:R-:W-:-:S04]  /*10e0*/  ISETP.NE.U32.AND P0, PT, R4, RZ, PT ;  /* 0x000000ff0400720c */ /* 0x004fc80003f05070 */
[----:B------:R-:W-:-:S13]  /*10f0*/  ISETP.NE.AND.EX P0, PT, R5, RZ, PT, P0 ;  /* 0x000000ff0500720c */ /* 0x000fda0003f05300 */
[----:B------:R-:W-:Y:S05]  /*1100*/  @!P0 BRA `(.L_x_14) ;  /* 0x0000000000088947 */ /* 0x000fea0003800000 */
[----:B-1----:R0:W5:Y:S01]  /*1110*/  LD.E R91, desc[UR38][R4.64] ;  /* 0x00000026045b7980 */ /* 0x002162000c101900 */
[----:B------:R-:W-:Y:S05]  /*1120*/  BRA `(.L_x_15) ;  /* 0x0000000000247947 */ /* 0x000fea0003800000 */
.L_x_14:
[----:B------:R-:W-:Y:S02]  /*1130*/  ULDC.64 UR4, c[0x0][0x590] ;  /* 0x0001640000047ab9 */ /* 0x000fe40000000a00 */
[----:B------:R-:W-:-:S04]  /*1140*/  ISETP.NE.U32.AND P0, PT, RZ, UR4, PT ;  /* 0x00000004ff007c0c */ /* 0x000fc8000bf05070 */
[----:B------:R-:W-:-:S13]  /*1150*/  ISETP.NE.AND.EX P0, PT, RZ, UR5, PT, P0 ;  /* 0x00000005ff007c0c */ /* 0x000fda000bf05300 */
[----:B------:R-:W-:Y:S05]  /*1160*/  @!P0 BRA `(.L_x_16) ;  /* 0x00000000000c8947 */ /* 0x000fea0003800000 */
[----:B0-----:R-:W1:Y:S02]  /*1170*/  LDC.64 R4, c[0x0][0x590] ;  /* 0x00016400ff047b82 */ /* 0x001e640000000a00 */
[----:B-1----:R1:W5:Y:S01]  /*1180*/  LDG.E R91, desc[UR38][R4.64] ;  /* 0x00000026045b7981 */ /* 0x002362000c1e1900 */
[----:B------:R-:W-:Y:S05]  /*1190*/  BRA `(.L_x_15) ;  /* 0x0000000000087947 */ /* 0x000fea0003800000 */
.L_x_16:
[----:B------:R-:W-:Y:S02]  /*11a0*/  ULDC UR4, c[0x0][0x584] ;  /* 0x0001610000047ab9 */ /* 0x000fe40000000800 */
[----:B-1----:R-:W-:-:S07]  /*11b0*/  IMAD.U32 R91, RZ, RZ, UR4 ;  /* 0x00000004ff5b7e24 */ /* 0x002fce000f8e00ff */
.L_x_15:
[----:B------:R-:W-:-:S13]  /*11c0*/  LOP3.LUT P0, RZ, R3, 0xff, RZ, 0xc0, !PT ;  /* 0x000000ff03ff7812 */ /* 0x000fda000780c0ff */
[----:B------:R-:W-:Y:S05]  /*11d0*/  @!P0 EXIT ;  /* 0x000000000000894d */ /* 0x000fea0003800000 */
[----:B------:R-:W2:Y:S01]  /*11e0*/  LDC R93, c[0x0][0x658] ;  /* 0x00019600ff5d7b82 */ /* 0x000ea20000000800 */
[----:B------:R-:W-:Y:S01]  /*11f0*/  LOP3.LUT R8, R8, 0x1, RZ, 0xc0, !PT ;  /* 0x0000000108087812 */ /* 0x000fe200078ec0ff */
[----:B------:R-:W-:Y:S01]  /*1200*/  ULDC.64 UR6, c[0x0][0x288] ;  /* 0x0000a20000067ab9 */ /* 0x000fe20000000a00 */
[----:B------:R-:W-:Y:S01]  /*1210*/  SHF.R.U32.HI R3, RZ, 0x2, R94 ;  /* 0x00000002ff037819 */ /* 0x000fe2000001165e */
[----:B------:R-:W-:Y:S01]  /*1220*/  UIADD3 UR4, UR7, 0x1f, URZ ;  /* 0x0000001f07047890 */ /* 0x000fe2000fffe03f */
[----:B------:R-:W-:Y:S01]  /*1230*/  SHF.R.U32.HI R0, RZ, 0x1, R0 ;  /* 0x00000001ff007819 */ /* 0x000fe20000011600 */
[----:B------:R-:W-:Y:S01]  /*1240*/  IMAD.SHL.U32 R88, R8, 0x40, RZ ;  /* 0x0000004008587824 */ /* 0x000fe200078e00ff */
[----:B------:R-:W-:Y:S01]  /*1250*/  LOP3.LUT R3, R3, 0x7, RZ, 0xc0, !PT ;  /* 0x0000000703037812 */ /* 0x000fe200078ec0ff */
[----:B------:R-:W-:Y:S01]  /*1260*/  USHF.R.S32.HI UR5, URZ, 0x1f, UR4 ;  /* 0x0000001f3f057899 */ /* 0x000fe20008011404 */
[----:B------:R-:W-:Y:S01]  /*1270*/  LOP3.LUT R0, R0, 0x30, RZ, 0xc0, !PT ;  /* 0x0000003000007812 */ /* 0x000fe200078ec0ff */
[----:B01----:R-:W-:Y:S01]  /*1280*/  IMAD.MOV.U32 R4, RZ, RZ, 0x1 ;  /* 0x00000001ff047424 */ /* 0x003fe200078e00ff */
[--C-:B------:R-:W-:Y:S01]  /*1290*/  LOP3.LUT R88, R88, 0x40, R3.reuse, 0xe2, !PT ;  /* 0x0000004058587812 */ /* 0x100fe200078ee203 */
[----:B------:R-:W-:Y:S01]  /*12a0*/  ULEA.HI UR5, UR5, UR4, URZ, 0x5 ;  /* 0x0000000405057291 */ /* 0x000fe2000f8f283f */
[-C--:B------:R-:W-:Y:S01]  /*12b0*/  IADD3 R3, RZ, -R0.reuse, -R3 ;  /* 0x80000000ff037210 */ /* 0x080fe20007ffe803 */
[----:B------:R-:W-:Y:S01]  /*12c0*/  IMAD.U32 R5, RZ, RZ, UR6 ;  /* 0x00000006ff057e24 */ /* 0x000fe2000f8e00ff */
[----:B------:R-:W-:Y:S01]  /*12d0*/  LOP3.LUT R88, R88, R0, RZ, 0xfc, !PT ;  /* 0x0000000058587212 */ /* 0x000fe200078efcff */
[----:B------:R-:W-:Y:S01]  /*12e0*/  USHF.R.S32.HI UR43, URZ, 0x5, UR5 ;  /* 0x000000053f2b7899 */ /* 0x000fe20008011405 */
[----:B------:R-:W-:Y:S01]  /*12f0*/  IMAD.MOV.U32 R0, RZ, RZ, -0x1 ;  /* 0xffffffffff007424 */ /* 0x000fe200078e00ff */
[----:B------:R-:W-:Y:S01]  /*1300*/  LOP3.LUT R92, R94, 0x3, RZ, 0xc0, !PT ;  /* 0x000000035e5c7812 */ /* 0x000fe200078ec0ff */
[----:B------:R-:W-:Y:S01]  /*1310*/  IMAD R3, R8, -0x40, R3 ;  /* 0xffffffc008037824 */ /* 0x000fe200078e0203 */
[----:B------:R-:W-:Y:S01]  /*1320*/  UISETP.LT.AND UP0, UPT, UR43, 0x1, UPT ;  /* 0x000000012b00788c */ /* 0x000fe2000bf01270 */
[----:B------:R-:W-:Y:S01]  /*1330*/  LOP3.LUT R95, R94, 0x80, RZ, 0xc0, !PT ;  /* 0x000000805e5f7812 */ /* 0x000fe200078ec0ff */
[----:B------:R-:W-:Y:S01]  /*1340*/  ULDC UR4, c[0x0][0x284] ;  /* 0x0000a10000047ab9 */ /* 0x000fe20000000800 */
[----:B------:R-:W-:Y:S01]  /*1350*/  IMAD R92, R92, -0x2, R5 ;  /* 0xfffffffe5c5c7824 */ /* 0x000fe200078e0205 */
[-C--:B--2---:R-:W-:Y:S01]  /*1360*/  SHF.L.U32 R0, R0, R93.reuse, RZ ;  /* 0x0000005d00007219 */ /* 0x084fe200000006ff */
[----:B------:R-:W-:Y:S01]  /*1370*/  USEL UR44, UR43, 0x1, UP0 ;  /* 0x000000012b2c7887 */ /* 0x000fe20008000000 */
[----:B------:R-:W-:Y:S01]  /*1380*/  SHF.L.U32 R93, R4, R93, RZ ;  /* 0x0000005d045d7219 */ /* 0x000fe200000006ff */
[----:B------:R-:W-:Y:S01]  /*1390*/  IMAD.SHL.U32 R94, R94, 0x2, RZ ;  /* 0x000000025e5e7824 */ /* 0x000fe200078e00ff */
[----:B------:R-:W-:Y:S01]  /*13a0*/  SHF.R.U32.HI R95, RZ, 0x7, R95 ;  /* 0x00000007ff5f7819 */ /* 0x000fe2000001165f */
[----:B------:R-:W-:Y:S01]  /*13b0*/  VIADD R97, R3, UR4 ;  /* 0x0000000403617c36 */ /* 0x000fe20008000000 */
[----:B------:R-:W-:Y:S01]  /*13c0*/  LOP3.LUT R96, RZ, R0, RZ, 0x33, !PT ;  /* 0x00000000ff607212 */ /* 0x000fe200078e33ff */
[----:B------:R-:W-:Y:S01]  /*13d0*/  IMAD.MOV.U32 R89, RZ, RZ, RZ ;  /* 0x000000ffff597224 */ /* 0x000fe200078e00ff */
[----:B------:R-:W-:Y:S01]  /*13e0*/  UIADD3 UR44, UR43, -UR44, URZ ;  /* 0x8000002c2b2c7290 */ /* 0x000fe2000fffe03f */
[----:B------:R-:W-:Y:S01]  /*13f0*/  UMOV UR40, URZ ;  /* 0x0000003f00287c82 */ /* 0x000fe20008000000 */
[----:B------:R-:W-:-:S10]  /*1400*/  UMOV UR41, URZ ;  /* 0x0000003f00297c82 */ /* 0x000fd40008000000 */
.L_x_166:
[----:B0-----:R-:W0:Y:S01]  /*1410*/  SHFL.IDX PT, R0, R95, RZ, 0x1f ;  /* 0x00001fff5f007589 */ /* 0x001e2200000e0000 */
[----:B-1----:R-:W1:Y:S01]  /*1420*/  S2UR UR7, SR_CgaCtaId ;  /* 0x00000000000779c3 */ /* 0x002e620000008800 */
[----:B------:R-:W-:Y:S01]  /*1430*/  UMOV UR6, 0x400 ;  /* 0x0000040000067882 */ /* 0x000fe20000000000 */
[----:B0-----:R-:W-:Y:S01]  /*1440*/  R2UR UR4, R0 ;  /* 0x00000000000472ca */ /* 0x001fe200000e0000 */
[----:B-1----:R-:W-:-:S12]  /*1450*/  ULEA UR6, UR7, UR6, 0x18 ;  /* 0x0000000607067291 */ /* 0x002fd8000f8ec03f */
[----:B------:R-:W-:-:S04]  /*1460*/  ULEA.HI UR5, UR4, UR4, URZ, 0x1 ;  /* 0x0000000404057291 */ /* 0x000fc8000f8f083f */
[----:B------:R-:W-:-:S04]  /*1470*/  ULOP3.LUT UR5, UR5, 0x1ffffe, URZ, 0xc0, !UPT ;  /* 0x001ffffe05057892 */ /* 0x000fc8000f8ec03f */
[----:B------:R-:W-:-:S03]  /*1480*/  UIADD3 UR5, UR4, -UR5, URZ ;  /* 0x8000000504057290 */ /* 0x000fc6000fffe03f */
[----:B------:R-:W-:Y:S01]  /*1490*/  ULDC UR4, c[0x0][0x28c] ;  /* 0x0000a30000047ab9 */ /* 0x000fe20000000800 */
[----:B------:R-:W-:Y:S01]  /*14a0*/  ULEA UR5, UR5, UR6, 0xb ;  /* 0x0000000605057291 */ /* 0x000fe2000f8e583f */
[----:B------:R-:W-:-:S03]  /*14b0*/  ISETP.LT.AND P0, PT, RZ, UR4, PT ;  /* 0x00000004ff007c0c */ /* 0x000fc6000bf01270 */
[----:B------:R-:W-:-:S04]  /*14c0*/  UIADD3 UR5, UR5, 0x100, URZ ;  /* 0x0000010005057890 */ /* 0x000fc8000fffe03f */
[----:B------:R-:W-:-:S04]  /*14d0*/  USHF.R.U32.HI UR5, URZ, 0x4, UR5 ;  /* 0x000000043f057899 */ /* 0x000fc80008011605 */
[----:B------:R-:W-:-:S04]  /*14e0*/  ULOP3.LUT UR5, UR5, 0x3fff, URZ, 0xc0, !UPT ;  /* 0x00003fff05057892 */ /* 0x000fc8000f8ec03f */
[----:B------:R-:W-:Y:S01]  /*14f0*/  ULOP3.LUT UR45, UR5, 0x10000, URZ, 0xfc, !UPT ;  /* 0x00010000052d7892 */ /* 0x000fe2000f8efc3f */
[----:B----4-:R-:W-:Y:S11]  /*1500*/  @P0 BRA `(.L_x_17) ;  /* 0x0000000000400947 */ /* 0x010ff60003800000 */
[----:B------:R-:W-:Y:S01]  /*1510*/  MOV R0, 0x0 ;  /* 0x0000000000007802 */ /* 0x000fe20000000f00 */
[----:B------:R-:W-:Y:S01]  /*1520*/  ULDC.64 UR4, c[0x4][0x68] ;  /* 0x01001a0000047ab9 */ /* 0x000fe20000000a00 */
[----:B------:R-:W-:Y:S01]  /*1530*/  ULDC.64 UR6, c[0x4][0x8] ;  /* 0x0100020000067ab9 */ /* 0x000fe20000000a00 */
[----:B------:R-:W-:Y:S01]  /*1540*/  IMAD.U32 R4, RZ, RZ, UR4 ;  /* 0x00000004ff047e24 */ /* 0x000fe2000f8e00ff */
[----:B------:R0:W1:Y:S01]  /*1550*/  LDC.64 R14, c[0x4][R0] ;  /* 0x01000000000e7b82 */ /* 0x0000620000000a00 */
[----:B------:R-:W-:Y:S01]  /*1560*/  IMAD.U32 R5, RZ, RZ, UR5 ;  /* 0x00000005ff057e24 */ /* 0x000fe2000f8e00ff */
[----:B------:R-:W-:Y:S01]  /*1570*/  ULDC.64 UR4, c[0x4][0x70] ;  /* 0x01001c0000047ab9 */ /* 0x000fe20000000a00 */
[----:B------:R-:W-:Y:S02]  /*1580*/  IMAD.U32 R10, RZ, RZ, UR6 ;  /* 0x00000006ff0a7e24 */ /* 0x000fe4000f8e00ff */
[----:B------:R-:W-:Y:S02]  /*1590*/  IMAD.U32 R6, RZ, RZ, UR4 ;  /* 0x00000004ff067e24 */ /* 0x000fe4000f8e00ff */
[----:B------:R-:W-:-:S02]  /*15a0*/  IMAD.U32 R7, RZ, RZ, UR5 ;  /* 0x00000005ff077e24 */ /* 0x000fc4000f8e00ff */
[----:B------:R-:W-:Y:S02]  /*15b0*/  IMAD.U32 R11, RZ, RZ, UR7 ;  /* 0x00000007ff0b7e24 */ /* 0x000fe4000f8e00ff */
[----:B------:R-:W-:Y:S02]  /*15c0*/  IMAD.MOV.U32 R8, RZ, RZ, 0x1e1 ;  /* 0x000001e1ff087424 */ /* 0x000fe400078e00ff */
[----:B------:R-:W-:Y:S02]  /*15d0*/  IMAD.MOV.U32 R12, RZ, RZ, 0x1 ;  /* 0x00000001ff0c7424 */ /* 0x000fe400078e00ff */
[----:B0-----:R-:W-:-:S07]  /*15e0*/  IMAD.MOV.U32 R13, RZ, RZ, RZ ;  /* 0x000000ffff0d7224 */ /* 0x001fce00078e00ff */
[----:B------:R-:W-:-:S07]  /*15f0*/  LEPC R20, `(.L_x_17) ;  /* 0x000000001014794e */ /* 0x000fce0000000000 */
[----:B-1---5:R-:W-:Y:S05]  /*1600*/  CALL.ABS.NOINC R14 ;  /* 0x000000000e007343 */ /* 0x022fea0003c00000 */
.L_x_17:
[----:B------:R-:W-:-:S04]  /*1610*/  LOP3.LUT R0, R18, 0x1, RZ, 0xfc, !PT ;  /* 0x0000000112007812 */ /* 0x000fc800078efcff */
[----:B------:R-:W-:-:S13]  /*1620*/  ISETP.NE.AND P0, PT, R0, 0x3, PT ;  /* 0x000000030000780c */ /* 0x000fda0003f05270 */
[----:B------:R-:W-:Y:S05]  /*1630*/  @!P0 BRA `(.L_x_18) ;  /* 0x0000000000048947 */ /* 0x000fea0003800000 */
[----:B------:R-:W-:Y:S01]  /*1640*/  BPT.TRAP 0x1 ;  /* 0x000000040000795c */ /* 0x000fe20000300000 */
.L_x_18:
[----:B------:R-:W0:Y:S01]  /*1650*/  S2UR UR5, SR_CgaCtaId ;  /* 0x00000000000579c3 */ /* 0x000e220000008800 */
[----:B------:R-:W-:Y:S01]  /*1660*/  UMOV UR4, 0x400 ;  /* 0x0000040000047882 */ /* 0x000fe20000000000 */
[----:B------:R-:W-:Y:S02]  /*1670*/  IMAD.U32 R0, RZ, RZ, UR40 ;  /* 0x00000028ff007e24 */ /* 0x000fe4000f8e00ff */
[----:B------:R-:W-:-:S03]  /*1680*/  IMAD.U32 R3, RZ, RZ, UR41 ;  /* 0x00000029ff037e24 */ /* 0x000fc6000f8e00ff */
[----:B------:R-:W-:Y:S01]  /*1690*/  SHF.L.U32 R0, R0, 0x1f, RZ ;  /* 0x0000001f00007819 */ /* 0x000fe200000006ff */
[----:B0-----:R-:W-:-:S06]  /*16a0*/  ULEA UR4, UR5, UR4, 0x18 ;  /* 0x0000000405047291 */ /* 0x001fcc000f8ec03f */
[----:B------:R-:W-:-:S04]  /*16b0*/  IMAD.U32 R6, RZ, RZ, UR4 ;  /* 0x00000004ff067e24 */ /* 0x000fc8000f8e00ff */
[----:B------:R-:W-:-:S04]  /*16c0*/  IMAD R3, R3, 0x8, R6 ;  /* 0x0000000803037824 */ /* 0x000fc800078e0206 */
[----:B------:R0:W1:Y:S01]  /*16d0*/  SYNCS.PHASECHK.TRANS64.TRYWAIT P1, [R3+URZ], R0 ;  /* 0x00000000030075a7 */ /* 0x000062000802017f */
[----:B------:R-:W-:Y:S05]  /*16e0*/  @!P0 BRA `(.L_x_19) ;  /* 0x0000000000048947 */ /* 0x000fea0003800000 */
[----:B------:R-:W-:Y:S01]  /*16f0*/  BPT.TRAP 0x1 ;  /* 0x000000040000795c */ /* 0x000fe20000300000 */
.L_x_19:
[----:B------:R-:W-:-:S05]  /*1700*/  IMAD.U32 R4, RZ, RZ, UR44 ;  /* 0x0000002cff047e24 */ /* 0x000fca000f8e00ff */
[----:B------:R-:W-:Y:S01]  /*1710*/  ISETP.GE.AND P2, PT, R4, 0x1, PT ;  /* 0x000000010400780c */ /* 0x000fe20003f46270 */
[----:B-1----:R-:W-:-:S12]  /*1720*/  @P1 BRA `(.L_x_20) ;  /* 0x0000000000081947 */ /* 0x002fd80003800000 */
[----:B------:R-:W1:Y:S02]  /*1730*/  SYNCS.PHASECHK.TRANS64.TRYWAIT P1, [R3+URZ], R0 ;  /* 0x00000000030075a7 */ /* 0x000e64000802017f */
[----:B-1----:R-:W-:Y:S05]  /*1740*/  @!P1 BRA `(.L_x_21) ;  /* 0x0000005400509947 */ /* 0x002fea0003800000 */
.L_x_20:
[----:B------:R-:W-:Y:S05]  /*1750*/  WARPSYNC.ALL ;  /* 0x0000000000007948 */ /* 0x000fea0003800000 */
[----:B------:R-:W-:Y:S01]  /*1760*/  R2UR UR4, R6 ;  /* 0x00000000060472ca */ /* 0x000fe200000e0000 */
[----:B------:R-:W-:Y:S01]  /*1770*/  WARPGROUP.ARRIVE ;  /* 0x00000000000079c5 */ /* 0x000fe20000000000 */
[----:B------:R-:W-:Y:S01]  /*1780*/  UMOV UR5, 0xc0000010 ;  /* 0xc000001000057882 */ /* 0x000fe20000000000 */
[----:B------:R-:W-:-:S10]  /*1790*/  UMOV UR7, 0xc0000010 ;  /* 0xc000001000077882 */ /* 0x000fd40000000000 */
[----:B------:R-:W-:-:S04]  /*17a0*/  UIADD3 UR4, UR4, 0x3100, URZ ;  /* 0x0000310004047890 */ /* 0x000fc8000fffe03f */
[----:B------:R-:W-:-:S04]  /*17b0*/  USHF.R.U32.HI UR4, URZ, 0x4, UR4 ;  /* 0x000000043f047899 */ /* 0x000fc80008011604 */
[----:B------:R-:W-:-:S04]  /*17c0*/  ULOP3.LUT UR4, UR4, 0x3fff, URZ, 0xc0, !UPT ;  /* 0x00003fff04047892 */ /* 0x000fc8000f8ec03f */
[----:B------:R-:W-:Y:S02]  /*17d0*/  ULOP3.LUT UR9, UR4, 0x10000, URZ, 0xfc, !UPT ;  /* 0x0001000004097892 */ /* 0x000fe4000f8efc3f */
[----:B------:R-:W-:Y:S02]  /*17e0*/  ULEA UR4, UR41, UR45, 0x8 ;  /* 0x0000002d29047291 */ /* 0x000fe4000f8e403f */
[----:B------:R-:W-:-:S09]  /*17f0*/  ULEA UR6, UR41, UR9, 0x8 ;  /* 0x0000000929067291 */ /* 0x000fd2000f8e403f */
[----:B------:R-:W-:Y:S03]  /*1800*/  IGMMA.64x128x32.S8.S8 R24, gdesc[UR4], RZ, !UPT, gsb0 ;  /* 0x03600000041879f1 */ /* 0x000fe6000c0410ff */
[----:B------:R-:W-:Y:S02]  /*1810*/  WARPGROUP.DEPBAR.LE gsb0, 0x0 ;  /* 0x00008000000079c5 */ /* 0x000fe40000010000 */
[----:B------:R-:W-:Y:S05]  /*1820*/  @!P2 BRA `(.L_x_22) ;  /* 0x0000000000cca947 */ /* 0x000fea0003800000 */
[----:B------:R-:W-:Y:S01]  /*1830*/  UIADD3 UR4, UR41, 0x1, URZ ;  /* 0x0000000129047890 */ /* 0x000fe2000fffe03f */
[----:B01----:R-:W-:Y:S02]  /*1840*/  IMAD.U32 R0, RZ, RZ, UR44 ;  /* 0x0000002cff007e24 */ /* 0x003fe4000f8e00ff */
[----:B------:R-:W-:Y:S01]  /*1850*/  IMAD.U32 R3, RZ, RZ, UR41 ;  /* 0x00000029ff037e24 */ /* 0x000fe2000f8e00ff */
[----:B------:R-:W-:-:S04]  /*1860*/  UISETP.NE.AND UP0, UPT, UR4, 0x3, UPT ;  /* 0x000000030400788c */ /* 0x000fc8000bf05270 */
[----:B------:R-:W-:Y:S02]  /*1870*/  USEL UR5, URZ, 0x1, UP0 ;  /* 0x000000013f057887 */ /* 0x000fe40008000000 */
[----:B------:R-:W-:Y:S02]  /*1880*/  USEL UR8, UR4, URZ, UP0 ;  /* 0x0000003f04087287 */ /* 0x000fe40008000000 */
[----:B------:R-:W-:-:S06]  /*1890*/  ULOP3.LUT UR5, UR40, UR5, URZ, 0x3c, !UPT ;  /* 0x0000000528057292 */ /* 0x000fcc000f8e3c3f */
[----:B------:R-:W-:-:S07]  /*18a0*/  IMAD.U32 R7, RZ, RZ, UR5 ;  /* 0x00000005ff077e24 */ /* 0x000fce000f8e00ff */
.L_x_29:
[----:B------:R-:W-:Y:S05]  /*18b0*/  @!P0 BRA `(.L_x_23) ;  /* 0x0000000000048947 */ /* 0x000fea0003800000 */
[----:B------:R-:W-:Y:S01]  /*18c0*/  BPT.TRAP 0x1 ;  /* 0x000000040000795c */ /* 0x000fe20000300000 */
.L_x_23:
[----:B------:R-:W0:Y:S01]  /*18d0*/  S2UR UR5, SR_CgaCtaId ;  /* 0x00000000000579c3 */ /* 0x000e220000008800 */
[----:B------:R-:W-:Y:S01]  /*18e0*/  UMOV UR4, 0x400 ;  /* 0x0000040000047882 */ /* 0x000fe20000000000 */
[----:B------:R-:W-:Y:S01]  /*18f0*/  IMAD.U32 R5, RZ, RZ, UR8 ;  /* 0x00000008ff057e24 */ /* 0x000fe2000f8e00ff */
[----:B------:R-:W-:Y:S01]  /*1900*/  SHF.L.U32 R4, R7, 0x1f, RZ ;  /* 0x0000001f07047819 */ /* 0x000fe200000006ff */
[----:B0-----:R-:W-:-:S06]  /*1910*/  ULEA UR4, UR5, UR4, 0x18 ;  /* 0x0000000405047291 */ /* 0x001fcc000f8ec03f */
[----:B------:R-:W-:-:S04]  /*1920*/  IMAD.U32 R6, RZ, RZ, UR4 ;  /* 0x00000004ff067e24 */ /* 0x000fc8000f8e00ff */
[----:B------:R-:W-:-:S04]  /*1930*/  IMAD R5, R5, 0x8, R6 ;  /* 0x0000000805057824 */ /* 0x000fc800078e0206 */
[----:B------:R0:W1:Y:S01]  /*1940*/  SYNCS.PHASECHK.TRANS64.TRYWAIT P1, [R5+URZ], R4 ;  /* 0x00000004050075a7 */ /* 0x000062000802017f */
[----:B------:R-:W-:Y:S05]  /*1950*/  @!P0 BRA `(.L_x_24) ;  /* 0x0000000000048947 */ /* 0x000fea0003800000 */
[----:B------:R-:W-:Y:S01]  /*1960*/  BPT.TRAP 0x1 ;  /* 0x000000040000795c */ /* 0x000fe20000300000 */
.L_x_24:
[----:B-1----:R-:W-:Y:S05]  /*1970*/  @P1 BRA `(.L_x_25) ;  /* 0x0000000000081947 */ /* 0x002fea0003800000 */
[----:B------:R-:W1:Y:S02]  /*1980*/  SYNCS.PHASECHK.TRANS64.TRYWAIT P1, [R5+URZ], R4 ;  /* 0x00000004050075a7 */ /* 0x000e64000802017f */
[----:B-1----:R-:W-:Y:S05]  /*1990*/  @!P1 BRA `(.L_x_26) ;  /* 0x0000005000d09947 */ /* 0x002fea0003800000 */
.L_x_25:
[----:B------:R-:W-:Y:S01]  /*19a0*/  ULEA UR4, UR8, UR45, 0x8 ;  /* 0x0000002d08047291 */ /* 0x000fe2000f8e403f */
[----:B------:R-:W-:Y:S01]  /*19b0*/  WARPGROUP.ARRIVE ;  /* 0x00000000000079c5 */ /* 0x000fe20000000000 */
[----:B------:R-:W-:Y:S01]  /*19c0*/  ULEA UR6, UR8, UR9, 0x8 ;  /* 0x0000000908067291 */ /* 0x000fe2000f8e403f */
[----:B------:R-:W-:Y:S01]  /*19d0*/  UMOV UR5, 0xc0000010 ;  /* 0xc000001000057882 */ /* 0x000fe20000000000 */
[----:B------:R-:W-:-:S07]  /*19e0*/  UMOV UR7, 0xc0000010 ;  /* 0xc000001000077882 */ /* 0x000fce0000000000 */
[----:B------:R-:W-:Y:S03]  /*19f0*/  IGMMA.64x128x32.S8.S8 R24, gdesc[UR4], R24, gsb0 ;  /* 0x03600000041879f1 */ /* 0x000fe60008041018 */
[----:B------:R-:W-:Y:S02]  /*1a00*/  WARPGROUP.DEPBAR.LE gsb0, 0x0 ;  /* 0x00008000000079c5 */ /* 0x000fe40000010000 */
[----:B------:R-:W-:Y:S05]  /*1a10*/  @!P0 BRA `(.L_x_27) ;  /* 0x0000000000048947 */ /* 0x000fea0003800000 */
[----:B------:R-:W-:Y:S01]  /*1a20*/  BPT.TRAP 0x1 ;  /* 0x000000040000795c */ /* 0x000fe20000300000 */
.L_x_27:
[----:B------:R-:W-:-:S13]  /*1a30*/  ISETP.NE.AND P1, PT, R22, RZ, PT ;  /* 0x000000ff1600720c */ /* 0x000fda0003f25270 */
[----:B01----:R-:W-:-:S04]  /*1a40*/  @P1 IMAD R4, R3, 0x8, R6 ;  /* 0x0000000803041824 */ /* 0x003fc800078e0206 */
[----:B------:R-:W-:-:S05]  /*1a50*/  @P1 VIADD R4, R4, 0x18 ;  /* 0x0000001804041836 */ /* 0x000fca0000000000 */
[----:B------:R-:W-:-:S04]  /*1a60*/  @P1 PRMT R4, R19, 0x654, R4 ;  /* 0x0000065413041816 */ /* 0x000fc80000000004 */
[----:B------:R0:W-:Y:S01]  /*1a70*/  @P1 SYNCS.ARRIVE.TRANS64.RED.A1T0 RZ, [R4+URZ], RZ ;  /* 0x000000ff04ff19a7 */ /* 0x0001e2000810043f */
[----:B------:R-:W-:-:S13]  /*1a80*/  ISETP.GT.U32.AND P1, PT, R18, 0x1, PT ;  /* 0x000000011200780c */ /* 0x000fda0003f24070 */
[----:B0-----:R-:W-:Y:S05]  /*1a90*/  @P1 BRA `(.L_x_28) ;  /* 0x0000000000041947 */ /* 0x001fea0003800000 */
[----:B------:R-:W-:Y:S01]  /*1aa0*/  BPT.TRAP 0x1 ;  /* 0x000000040000795c */ /* 0x000fe20000300000 */
.L_x_28:
[----:B------:R-:W-:Y:S01]  /*1ab0*/  UIADD3 UR8, UR8, 0x1, URZ ;  /* 0x0000000108087890 */ /* 0x000fe2000fffe03f */
[C---:B------:R-:W-:Y:S01]  /*1ac0*/  ISETP.GT.AND P2, PT, R0.reuse, 0x1, PT ;  /* 0x000000010000780c */ /* 0x040fe20003f44270 */
[----:B------:R-:W-:Y:S02]  /*1ad0*/  VIADD R3, R3, 0x1 ;  /* 0x0000000103037836 */ /* 0x000fe40000000000 */
[----:B------:R-:W-:Y:S01]  /*1ae0*/  UISETP.NE.AND UP0, UPT, UR8, 0x3, UPT ;  /* 0x000000030800788c */ /* 0x000fe2000bf05270 */
[----:B------:R-:W-:Y:S02]  /*1af0*/  VIADD R0, R0, 0xffffffff ;  /* 0xffffffff00007836 */ /* 0x000fe40000000000 */
[C---:B------:R-:W-:Y:S01]  /*1b00*/  ISETP.NE.AND P1, PT, R3.reuse, 0x3, PT ;  /* 0x000000030300780c */ /* 0x040fe20003f25270 */
[----:B------:R-:W-:Y:S02]  /*1b10*/  USEL UR4, URZ, 0x1, UP0 ;  /* 0x000000013f047887 */ /* 0x000fe40008000000 */
[----:B------:R-:W-:Y:S01]  /*1b20*/  USEL UR8, UR8, URZ, UP0 ;  /* 0x0000003f08087287 */ /* 0x000fe20008000000 */
[----:B------:R-:W-:-:S03]  /*1b30*/  SEL R3, R3, RZ, P1 ;  /* 0x000000ff03037207 */ /* 0x000fc60000800000 */
[----:B------:R-:W-:Y:S01]  /*1b40*/  LOP3.LUT R7, R7, UR4, RZ, 0x3c, !PT ;  /* 0x0000000407077c12 */ /* 0x000fe2000f8e3cff */
[----:B------:R-:W-:Y:S07]  /*1b50*/  @P2 BRA `(.L_x_29) ;  /* 0xfffffffc00542947 */ /* 0x000fee000383ffff */
.L_x_22:
[----:B01----:R-:W0:Y:S02]  /*1b60*/  LDC R0, c[0x0][0x28c] ;  /* 0x0000a300ff007b82 */ /* 0x003e240000000800 */
[----:B0-----:R-:W-:-:S13]  /*1b70*/  ISETP.GE.AND P1, PT, R0, 0x1, PT ;  /* 0x000000010000780c */ /* 0x001fda0003f26270 */
[----:B------:R-:W-:Y:S05]  /*1b80*/  @!P1 BRA `(.L_x_30) ;  /* 0x0000000000449947 */ /* 0x000fea0003800000 */
[----:B------:R-:W-:Y:S05]  /*1b90*/  @!P0 BRA `(.L_x_31) ;  /* 0x0000000000048947 */ /* 0x000fea0003800000 */
[----:B------:R-:W-:Y:S01]  /*1ba0*/  BPT.TRAP 0x1 ;  /* 0x000000040000795c */ /* 0x000fe20000300000 */
.L_x_31:
[----:B------:R-:W-:-:S13]  /*1bb0*/  ISETP.NE.AND P0, PT, R22, RZ, PT ;  /* 0x000000ff1600720c */ /* 0x000fda0003f05270 */
[----:B------:R-:W-:-:S05]  /*1bc0*/  VOTEU.ANY UP0, P0 ;  /* 0x00000000003f7886 */ /* 0x000fca0000000100 */
[----:B------:R-:W-:-:S06]  /*1bd0*/  @UP0 UIADD3 UR4, UR44, UR41, URZ ;  /* 0x000000292c040290 */ /* 0x000fcc000fffe03f */
[----:B------:R-:W-:Y:S02]  /*1be0*/  IMAD.U32 R4, RZ, RZ, UR4 ;  /* 0x00000004ff047e24 */ /* 0x000fe4000f8e00ff */
[----:B------:R-:W-:Y:S02]  /*1bf0*/  IMAD.U32 R3, RZ, RZ, UR4 ;  /* 0x00000004ff037e24 */ /* 0x000fe4000f8e00ff */
[----:B------:R-:W-:-:S05]  /*1c00*/  @P0 IMAD.WIDE.U32 R4, R4, -0x55555555, RZ ;  /* 0xaaaaaaab04040825 */ /* 0x000fca00078e00ff */
[----:B------:R-:W-:-:S05]  /*1c10*/  @P0 SHF.R.U32.HI R0, RZ, 0x1, R5 ;  /* 0x00000001ff000819 */ /* 0x000fca0000011605 */
[----:B------:R-:W-:-:S04]  /*1c20*/  @P0 IMAD R0, R0, -0x3, R3 ;  /* 0xfffffffd00000824 */ /* 0x000fc800078e0203 */
[----:B------:R-:W-:-:S04]  /*1c30*/  @P0 IMAD R0, R0, 0x8, R6 ;  /* 0x0000000800000824 */ /* 0x000fc800078e0206 */
[----:B------:R-:W-:-:S05]  /*1c40*/  @P0 VIADD R0, R0, 0x18 ;  /* 0x0000001800000836 */ /* 0x000fca0000000000 */
[----:B------:R-:W-:-:S04]  /*1c50*/  @P0 PRMT R0, R19, 0x654, R0 ;  /* 0x0000065413000816 */ /* 0x000fc80000000000 */
[----:B------:R0:W-:Y:S01]  /*1c60*/  @P0 SYNCS.ARRIVE.TRANS64.RED.A1T0 RZ, [R0+URZ], RZ ;  /* 0x000000ff00ff09a7 */ /* 0x0001e2000810043f */
[----:B------:R-:W-:-:S13]  /*1c70*/  ISETP.GT.U32.AND P0, PT, R18, 0x1, PT ;  /* 0x000000011200780c */ /* 0x000fda0003f04070 */
[----:B0-----:R-:W-:Y:S05]  /*1c80*/  @P0 BRA `(.L_x_30) ;  /* 0x0000000000040947 */ /* 0x001fea0003800000 */
[----:B------:R-:W-:Y:S01]  /*1c90*/  BPT.TRAP 0x1 ;  /* 0x000000040000795c */ /* 0x000fe20000300000 */
.L_x_30:
[----:B------:R-:W-:Y:S01]  /*1ca0*/  IMAD.SHL.U32 R3, R100, 0x80, RZ ;  /* 0x0000008064037824 */ /* 0x000fe200078e00ff */
[----:B------:R-:W-:Y:S01]  /*1cb0*/  UIADD3 UR41, UR43, UR41, URZ ;  /* 0x000000292b297290 */ /* 0x000fe2000fffe03f */
[----:B------:R-:W-:Y:S01]  /*1cc0*/  IMAD.SHL.U32 R10, R99, 0x80, RZ ;  /* 0x00000080630a7824 */ /* 0x000fe200078e00ff */
[----:B------:R-:W-:Y:S01]  /*1cd0*/  ULDC UR7, c[0x0][0x288] ;  /* 0x0000a20000077ab9 */ /* 0x000fe20000000800 */
[----:B------:R-:W-:Y:S01]  /*1ce0*/  ULDC UR10, c[0x0][0x284] ;  /* 0x0000a100000a7ab9 */ /* 0x000fe20000000800 */
[----:B------:R-:W-:Y:S01]  /*1cf0*/  UISETP.GT.U32.AND UP0, UPT, UR41, 0x2, UPT ;  /* 0x000000022900788c */ /* 0x000fe2000bf04070 */
[C---:B------:R-:W-:Y:S01]  /*1d00*/  ISETP.GE.AND P0, PT, R3.reuse, UR7, PT ;  /* 0x0000000703007c0c */ /* 0x040fe2000bf06270 */
[----:B------:R-:W-:Y:S01]  /*1d10*/  UISETP.GE.U32.AND UP1, UPT, UR43, 0x3, UPT ;  /* 0x000000032b00788c */ /* 0x000fe2000bf26070 */
[----:B------:R-:W-:Y:S01]  /*1d20*/  SHF.R.S32.HI R11, RZ, 0x1f, R23 ;  /* 0x0000001fff0b7819 */ /* 0x000fe20000011417 */
[----:B------:R-:W-:Y:S01]  /*1d30*/  UISETP.LT.U32.AND UP0, UPT, UR43, 0x3, UP0 ;  /* 0x000000032b00788c */ /* 0x000fe20008701070 */
[----:B------:R-:W-:Y:S01]  /*1d40*/  ISETP.GE.OR P0, PT, R10, UR10, P0 ;  /* 0x0000000a0a007c0c */ /* 0x000fe20008706670 */
[----:B------:R-:W-:Y:S01]  /*1d50*/  UIMAD.WIDE.U32 UR4, UR41, -0x55555555, URZ ;  /* 0xaaaaaaab290478a5 */ /* 0x000fe2000f8e003f */
[----:B------:R-:W-:Y:S01]  /*1d60*/  LOP3.LUT R8, R3, 0x6, R94, 0xf8, !PT ;  /* 0x0000000603087812 */ /* 0x000fe200078ef85e */
[----:B------:R-:W-:Y:S01]  /*1d70*/  USEL UR6, URZ, 0x1, !UP0 ;  /* 0x000000013f067887 */ /* 0x000fe2000c000000 */
[----:B------:R-:W-:-:S02]  /*1d80*/  ULDC.64 UR8, c[0x0][0x5d0] ;  /* 0x0001740000087ab9 */ /* 0x000fc40000000a00 */
[----:B------:R-:W-:Y:S01]  /*1d90*/  SHF.R.S32.HI R9, RZ, 0x1f, R8 ;  /* 0x0000001fff097819 */ /* 0x000fe20000011408 */
[----:B------:R-:W-:Y:S01]  /*1da0*/  IMAD R0, R11, UR8, RZ ;  /* 0x000000080b007c24 */ /* 0x000fe2000f8e02ff */
[----:B------:R-:W-:Y:S02]  /*1db0*/  USHF.R.U32.HI UR4, URZ, 0x1, UR5 ;  /* 0x000000013f047899 */ /* 0x000fe40008011605 */
[----:B------:R-:W-:Y:S01]  /*1dc0*/  ULOP3.LUT UR40, UR40, UR6, URZ, 0x3c, !UPT ;  /* 0x0000000628287292 */ /* 0x000fe2000f8e3c3f */
[C---:B------:R-:W-:Y:S01]  /*1dd0*/  IMAD R7, R23.reuse, UR9, R0 ;  /* 0x0000000917077c24 */ /* 0x040fe2000f8e0200 */
[----:B------:R-:W-:Y:S01]  /*1de0*/  UIMAD UR41, UR4, -0x3, UR41 ;  /* 0xfffffffd042978a4 */ /* 0x000fe2000f8e0229 */
[----:B------:R-:W-:Y:S01]  /*1df0*/  IMAD.WIDE.U32 R4, R23, UR8, R8 ;  /* 0x0000000817047c25 */ /* 0x000fe2000f8e0008 */
[----:B------:R-:W-:-:S03]  /*1e00*/  @UP1 ULOP3.LUT UR40, UR40, 0x1, UR4, 0x78, !UPT ;  /* 0x0000000128281892 */ /* 0x000fc6000f8e7804 */
[----:B------:R-:W-:Y:S02]  /*1e10*/  IMAD.IADD R5, R5, 0x1, R7 ;  /* 0x0000000105057824 */ /* 0x000fe400078e0207 */
[----:B------:R-:W-:Y:S01]  /*1e20*/  IMAD.MOV.U32 R0, RZ, RZ, -0x1 ;  /* 0xffffffffff007424 */ /* 0x000fe200078e00ff */
[----:B------:R-:W-:Y:S06]  /*1e30*/  @P0 BRA `(.L_x_32) ;  /* 0x0000003000ac0947 */ /* 0x000fec0003800000 */
[----:B------:R-:W0:Y:S01]  /*1e40*/  LDC.64 R12, c[0x0][0x5c8] ;  /* 0x00017200ff0c7b82 */ /* 0x000e220000000a00 */
[----:B------:R-:W-:Y:S01]  /*1e50*/  IMAD.WIDE R14, R99, 0x80, R88 ;  /* 0x00000080630e7825 */ /* 0x000fe200078e0258 */
[----:B------:R-:W-:Y:S01]  /*1e60*/  ULDC.64 UR4, c[0x0][0x5c0] ;  /* 0x0001700000047ab9 */ /* 0x000fe20000000a00 */
[----:B------:R-:W-:Y:S02]  /*1e70*/  BSSY B0, `(.L_x_32) ;  /* 0x0000327000007945 */ /* 0x000fe40003800000 */
[----:B------:R-:W-:Y:S02]  /*1e80*/  IMAD.IADD R99, R97, 0x1, -R10 ;  /* 0x0000000161637824 */ /* 0x000fe400078e0a0a */
[----:B------:R-:W-:Y:S02]  /*1e90*/  IMAD.IADD R3, R92, 0x1, -R3 ;  /* 0x000000015c037824 */ /* 0x000fe400078e0a03 */
[-C--:B0-----:R-:W-:Y:S02]  /*1ea0*/  IMAD R6, R15, R12.reuse, RZ ;  /* 0x0000000c0f067224 */ /* 0x081fe400078e02ff */
[----:B------:R-:W-:-:S04]  /*1eb0*/  IMAD.WIDE.U32 R4, R14, R12, R4 ;  /* 0x0000000c0e047225 */ /* 0x000fc800078e0004 */
[----:B------:R-:W-:Y:S01]  /*1ec0*/  IMAD R7, R14, R13, R6 ;  /* 0x0000000d0e077224 */ /* 0x000fe200078e0206 */
[----:B------:R-:W-:-:S03]  /*1ed0*/  IADD3 R4, P0, R4, UR4, RZ ;  /* 0x0000000404047c10 */ /* 0x000fc6000ff1e0ff */
[----:B------:R-:W-:Y:S01]  /*1ee0*/  IMAD.IADD R7, R5, 0x1, R7 ;  /* 0x0000000105077824 */ /* 0x000fe200078e0207 */
[----:B------:R-:W-:-:S04]  /*1ef0*/  LEA R6, P1, R12, R4, 0x3 ;  /* 0x000000040c067211 */ /* 0x000fc800078218ff */
[----:B------:R-:W-:Y:S02]  /*1f00*/  IADD3.X R5, R7, UR5, RZ, P0, !PT ;  /* 0x0000000507057c10 */ /* 0x000fe400087fe4ff */
[----:B-----5:R-:W-:Y:S02]  /*1f10*/  ISETP.NE.AND P0, PT, R91, RZ, PT ;  /* 0x000000ff5b00720c */ /* 0x020fe40003f05270 */
[----:B------:R-:W-:-:S11]  /*1f20*/  LEA.HI.X R7, R12, R5, R13, 0x3, P1 ;  /* 0x000000050c077211 */ /* 0x000fd600008f1c0d */
[----:B------:R-:W-:Y:S05]  /*1f30*/  @!P0 BRA `(.L_x_33) ;  /* 0x0000002400608947 */ /* 0x000fea0003800000 */
[----:B------:R-:W0:Y:S01]  /*1f40*/  LDC.64 R102, c[0x0][0x5b0] ;  /* 0x00016c00ff667b82 */ /* 0x000e220000000a00 */
[----:B------:R-:W-:Y:S01]  /*1f50*/  ULDC.64 UR4, c[0x0][0x5b8] ;  /* 0x00016e0000047ab9 */ /* 0x000fe20000000a00 */
[----:B------:R-:W-:Y:S01]  /*1f60*/  ISETP.GE.AND P1, PT, R99, 0x1, PT ;  /* 0x000000016300780c */ /* 0x000fe20003f26270 */
[----:B------:R-:W-:Y:S01]  /*1f70*/  IMAD R10, R11, UR4, RZ ;  /* 0x000000040b0a7c24 */ /* 0x000fe2000f8e02ff */
[----:B------:R-:W-:Y:S01]  /*1f80*/  BSSY B1, `(.L_x_34) ;  /* 0x000000e000017945 */ /* 0x000fe20003800000 */
[----:B------:R-:W-:Y:S01]  /*1f90*/  IMAD.WIDE.U32 R20, R23, UR4, R8 ;  /* 0x0000000417147c25 */ /* 0x000fe2000f8e0008 */
[----:B------:R-:W-:Y:S02]  /*1fa0*/  ISETP.LT.OR P5, PT, R3, 0x1, !P1 ;  /* 0x000000010300780c */ /* 0x000fe40004fa1670 */
[----:B------:R-:W1:Y:S01]  /*1fb0*/  LDC.64 R104, c[0x0][0x5a8] ;  /* 0x00016a00ff687b82 */ /* 0x000e620000000a00 */
[----:B------:R-:W-:Y:S02]  /*1fc0*/  IMAD R13, R23, UR5, R10 ;  /* 0x00000005170d7c24 */ /* 0x000fe4000f8e020a */
[----:B------:R-:W-:-:S02]  /*1fd0*/  IMAD.MOV.U32 R12, RZ, RZ, R20 ;  /* 0x000000ffff0c7224 */ /* 0x000fc400078e0014 */
[----:B------:R-:W-:Y:S02]  /*1fe0*/  IMAD.IADD R13, R21, 0x1, R13 ;  /* 0x00000001150d7824 */ /* 0x000fe400078e020d */
[-C--:B0-----:R-:W-:Y:S02]  /*1ff0*/  IMAD R10, R15, R102.reuse, RZ ;  /* 0x000000660f0a7224 */ /* 0x081fe400078e02ff */
[----:B------:R-:W-:-:S04]  /*2000*/  IMAD.WIDE.U32 R8, R14, R102, R12 ;  /* 0x000000660e087225 */ /* 0x000fc800078e000c */
[----:B------:R-:W-:Y:S01]  /*2010*/  IMAD R23, R14, R103, R10 ;  /* 0x000000670e177224 */ /* 0x000fe200078e020a */
[----:B-1----:R-:W-:-:S04]  /*2020*/  IADD3 R8, P0, R8, R104, RZ ;  /* 0x0000006808087210 */ /* 0x002fc80007f1e0ff */
[----:B------:R-:W-:Y:S01]  /*2030*/  IADD3.X R9, R105, R9, R23, P0, !PT ;  /* 0x0000000969097210 */ /* 0x000fe200007fe417 */
[----:B------:R-:W-:Y:S08]  /*2040*/  @P5 BRA `(.L_x_35) ;  /* 0x0000000000045947 */ /* 0x000ff00003800000 */
[----:B------:R0:W5:Y:S02]  /*2050*/  LDG.E.U8 R98, desc[UR38][R8.64] ;  /* 0x0000002608627981 */ /* 0x000164000c1e1100 */
.L_x_35:
[----:B------:R-:W-:Y:S05]  /*2060*/  BSYNC B1 ;  /* 0x0000000000017941 */ /* 0x000fea0003800000 */
.L_x_34:
[----:B-----5:R-:W-:Y:S01]  /*2070*/  LOP3.LUT R15, R98, 0xffff, RZ, 0xc0, !PT ;  /* 0x0000ffff620f7812 */ /* 0x020fe200078ec0ff */
[C---:B------:R-:W-:Y:S01]  /*2080*/  IMAD.SHL.U32 R10, R102.reuse, 0x8, RZ ;  /* 0x00000008660a7824 */ /* 0x040fe200078e00ff */
[----:B------:R-:W-:Y:S01]  /*2090*/  ISETP.LT.OR P2, PT, R3, 0x2, !P1 ;  /* 0x000000020300780c */ /* 0x000fe20004f41670 */
[----:B------:R-:W-:Y:S01]  /*20a0*/  BSSY B1, `(.L_x_36) ;  /* 0x000000e000017945 */ /* 0x000fe20003800000 */
[----:B------:R-:W-:Y:S02]  /*20b0*/  PRMT R100, R15, 0x8880, RZ ;  /* 0x000088800f647816 */ /* 0x000fe400000000ff */
[----:B------:R-:W-:Y:S02]  /*20c0*/  SHF.L.U64.HI R11, R102, 0x3, R103 ;  /* 0x00000003660b7819 */ /* 0x000fe40000010267 */
[----:B------:R-:W-:Y:S01]  /*20d0*/  ISETP.GE.AND P0, PT, R99, 0x9, PT ;  /* 0x000000096300780c */ /* 0x000fe20003f06270 */
[----:B------:R-:W-:Y:S02]  /*20e0*/  IMAD R15, R100, R91, RZ ;  /* 0x0000005b640f7224 */ /* 0x000fe400078e02ff */
[----:B------:R-:W-:-:S04]  /*20f0*/  IMAD.WIDE.U32 R10, R14, R102, R10 ;  /* 0x000000660e0a7225 */ /* 0x000fc800078e000a */
[----:B------:R-:W-:Y:S01]  /*2100*/  @!P5 IMAD R21, R24, R90, R15 ;  /* 0x0000005a1815d224 */ /* 0x000fe200078e020f */
[----:B------:R-:W-:Y:S01]  /*2110*/  IADD3 R10, P3, P4, R20, R104, R10 ;  /* 0x00000068140a7210 */ /* 0x000fe20007c7e00a */
[----:B------:R-:W-:-:S03]  /*2120*/  IMAD.IADD R20, R23, 0x1, R11 ;  /* 0x0000000117147824 */ /* 0x000fc600078e020b */
[----:B------:R1:W-:Y:S01]  /*2130*/  @!P5 STG.E.U8 desc[UR38][R4.64], R21 ;  /* 0x000000150400d986 */ /* 0x0003e2000c101126 */
[----:B------:R-:W-:Y:S08]  /*2140*/  @P2 BRA `(.L_x_37) ;  /* 0x00000000000c2947 */ /* 0x000ff00003800000 */
[----:B------:R-:W2:Y:S02]  /*2150*/  LDG.E.U8 R98, desc[UR38][R8.64+0x1] ;  /* 0x0000012608627981 */ /* 0x000ea4000c1e1100 */
[----:B--2---:R-:W-:-:S05]  /*2160*/  PRMT R14, R98, 0x8880, RZ ;  /* 0x00008880620e7816 */ /* 0x004fca00000000ff */
[----:B------:R-:W-:-:S07]  /*2170*/  IMAD R15, R14, R91, RZ ;  /* 0x0000005b0e0f7224 */ /* 0x000fce00078e02ff */
.L_x_37:
[----:B------:R-:W-:Y:S05]  /*2180*/  BSYNC B1 ;  /* 0x0000000000017941 */ /* 0x000fea0003800000 */
.L_x_36:
[----:B------:R-:W-:Y:S01]  /*2190*/  ISETP.LT.OR P5, PT, R3, 0x1, !P0 ;  /* 0x000000010300780c */ /* 0x000fe200047a1670 */
[----:B------:R-:W-:Y:S01]  /*21a0*/  @!P2 IMAD R25, R25, R90, R15 ;  /* 0x0000005a1919a224 */ /* 0x000fe200078e020f */
[----:B------:R-:W-:Y:S01]  /*21b0*/  BSSY B1, `(.L_x_38) ;  /* 0x000000a000017945 */ /* 0x000fe20003800000 */
[----:B------:R-:W-:Y:S02]  /*21c0*/  IADD3.X R11, R13, R105, R20, P3, P4 ;  /* 0x000000690d0b7210 */ /* 0x000fe40001fe8414 */
[C---:B------:R-:W-:Y:S01]  /*21d0*/  ISETP.LT.OR P3, PT, R3.reuse, 0x2, !P0 ;  /* 0x000000020300780c */ /* 0x040fe20004761670 */
[----:B------:R2:W-:Y:S01]  /*21e0*/  @!P2 STG.E.U8 desc[UR38][R4.64+0x1], R25 ;  /* 0x000001190400a986 */ /* 0x0005e2000c101126 */
[C---:B------:R-:W-:Y:S02]  /*21f0*/  ISETP.LT.OR P4, PT, R3.reuse, 0x9, !P1 ;  /* 0x000000090300780c */ /* 0x040fe40004f81670 */
[----:B------:R-:W-:-:S04]  /*2200*/  ISETP.LT.OR P2, PT, R3, 0xa, !P1 ;  /* 0x0000000a0300780c */ /* 0x000fc80004f41670 */
[----:B------:R-:W-:Y:S09]  /*2210*/  @P5 BRA `(.L_x_39) ;  /* 0x00000000000c5947 */ /* 0x000ff20003800000 */
[----:B------:R-:W3:Y:S02]  /*2220*/  LDG.E.U8 R98, desc[UR38][R10.64] ;  /* 0x000000260a627981 */ /* 0x000ee4000c1e1100 */
[----:B---3--:R-:W-:-:S05]  /*2230*/  PRMT R12, R98, 0x8880, RZ ;  /* 0x00008880620c7816 */ /* 0x008fca00000000ff */
[----:B------:R-:W-:-:S07]  /*2240*/  IMAD R15, R12, R91, RZ ;  /* 0x0000005b0c0f7224 */ /* 0x000fce00078e02ff */
.L_x_39:
[----:B------:R-:W-:Y:S05]  /*2250*/  BSYNC B1 ;  /* 0x0000000000017941 */ /* 0x000fea0003800000 */
.L_x_38:
[----:B------:R-:W-:Y:S01]  /*2260*/  @!P5 IMAD R13, R26, R90, R15 ;  /* 0x0000005a1a0dd224 */ /* 0x000fe200078e020f */
[----:B------:R-:W-:Y:S04]  /*2270*/  BSSY B1, `(.L_x_40) ;  /* 0x0000006000017945 */ /* 0x000fe80003800000 */
[----:B------:R3:W-:Y:S01]  /*2280*/  @!P5 STG.E.U8 desc[UR38][R6.64], R13 ;  /* 0x0000000d0600d986 */ /* 0x0007e2000c101126 */
[----:B------:R-:W-:Y:S05]  /*2290*/  @P3 BRA `(.L_x_41) ;  /* 0x00000000000c3947 */ /* 0x000fea0003800000 */
[----:B------:R-:W4:Y:S02]  /*22a0*/  LDG.E.U8 R98, desc[UR38][R10.64+0x1] ;  /* 0x000001260a627981 */ /* 0x000f24000c1e1100 */
[----:B----4-:R-:W-:-:S05]  /*22b0*/  PRMT R12, R98, 0x8880, RZ ;  /* 0x00008880620c7816 */ /* 0x010fca00000000ff */
[----:B------:R-:W-:-:S07]  /*22c0*/  IMAD R15, R12, R91, RZ ;  /* 0x0000005b0c0f7224 */ /* 0x000fce00078e02ff */
.L_x_41:
[----:B------:R-:W-:Y:S05]  /*22d0*/  BSYNC B1 ;  /* 0x0000000000017941 */ /* 0x000fea0003800000 */
.L_x_40:
[----:B------:R-:W-:Y:S01]  /*22e0*/  @!P3 IMAD R27, R27, R90, R15 ;  /* 0x0000005a1b1bb224 */ /* 0x000fe200078e020f */
[----:B------:R-:W-:Y:S04]  /*22f0*/  BSSY B1, `(.L_x_42) ;  /* 0x0000006000017945 */ /* 0x000fe80003800000 */
[----:B------:R4:W-:Y:S01]  /*2300*/  @!P3 STG.E.U8 desc[UR38][R6.64+0x1], R27 ;  /* 0x0000011b0600b986 */ /* 0x0009e2000c101126 */
[----:B------:R-:W-:Y:S05]  /*2310*/  @P4 BRA `(.L_x_43) ;  /* 0x00000000000c4947 */ /* 0x000fea0003800000 */
[----:B------:R-:W5:Y:S02]  /*2320*/  LDG.E.U8 R98, desc[UR38][R8.64+0x8] ;  /* 0x0000082608627981 */ /* 0x000f64000c1e1100 */
[----:B-----5:R-:W-:-:S05]  /*2330*/  PRMT R12, R98, 0x8880, RZ ;  /* 0x00008880620c7816 */ /* 0x020fca00000000ff */
[----:B------:R-:W-:-:S07]  /*2340*/  IMAD R15, R12, R91, RZ ;  /* 0x0000005b0c0f7224 */ /* 0x000fce00078e02ff */
.L_x_43:
[----:B------:R-:W-:Y:S05]  /*2350*/  BSYNC B1 ;  /* 0x0000000000017941 */ /* 0x000fea0003800000 */
.L_x_42:
[----:B---3--:R-:W-:Y:S01]  /*2360*/  @!P4 IMAD R13, R28, R90, R15 ;  /* 0x0000005a1c0dc224 */ /* 0x008fe200078e020f */
[----:B------:R-:W-:Y:S04]  /*2370*/  BSSY B1, `(.L_x_44) ;  /* 0x0000006000017945 */ /* 0x000fe80003800000 */
[----:B------:R3:W-:Y:S01]  /*2380*/  @!P4 STG.E.U8 desc[UR38][R4.64+0x8], R13 ;  /* 0x0000080d0400c986 */ /* 0x0007e2000c101126 */
[----:B------:R-:W-:Y:S05]  /*2390*/  @P2 BRA `(.L_x_45) ;  /* 0x00000000000c2947 */ /* 0x000fea0003800000 */
[----:B------:R-:W5:Y:S02]  /*23a0*/  LDG.E.U8 R98, desc[UR38][R8.64+0x9] ;  /* 0x0000092608627981 */ /* 0x000f64000c1e1100 */
[----:B-----5:R-:W-:-:S05]  /*23b0*/  PRMT R12, R98, 0x8880, RZ ;  /* 0x00008880620c7816 */ /* 0x020fca00000000ff */
[----:B------:R-:W-:-:S07]  /*23c0*/  IMAD R15, R12, R91, RZ ;  /* 0x0000005b0c0f7224 */ /* 0x000fce00078e02ff */
.L_x_45:
[----:B------:R-:W-:Y:S05]  /*23d0*/  BSYNC B1 ;  /* 0x0000000000017941 */ /* 0x000fea0003800000 */
.L_x_44:
[----:B------:R-:W-:Y:S01]  /*23e0*/  ISETP.LT.OR P4, PT, R3, 0x9, !P0 ;  /* 0x000000090300780c */ /* 0x000fe20004781670 */
[----:B------:R-:W-:Y:S01]  /*23f0*/  @!P2 IMAD R29, R29, R90, R15 ;  /* 0x0000005a1d1da224 */ /* 0x000fe200078e020f */
[----:B------:R-:W-:Y:S01]  /*2400*/  BSSY B1, `(.L_x_46) ;  /* 0x0000009000017945 */ /* 0x000fe20003800000 */
[C---:B------:R-:W-:Y:S02]  /*2410*/  ISETP.LT.OR P3, PT, R3.reuse, 0xa, !P0 ;  /* 0x0000000a0300780c */ /* 0x040fe40004761670 */
[C---:B------:R-:W-:Y:S01]  /*2420*/  ISETP.LT.OR P5, PT, R3.reuse, 0x11, !P1 ;  /* 0x000000110300780c */ /* 0x040fe20004fa1670 */
[----:B------:R0:W-:Y:S01]  /*2430*/  @!P2 STG.E.U8 desc[UR38][R4.64+0x9], R29 ;  /* 0x0000091d0400a986 */ /* 0x0001e2000c101126 */
[----:B------:R-:W-:-:S06]  /*2440*/  ISETP.LT.OR P2, PT, R3, 0x12, !P1 ;  /* 0x000000120300780c */ /* 0x000fcc0004f41670 */
[----:B------:R-:W-:Y:S07]  /*2450*/  @P4 BRA `(.L_x_47) ;  /* 0x00000000000c4947 */ /* 0x000fee0003800000 */
[----:B------:R-:W5:Y:S02]  /*2460*/  LDG.E.U8 R98, desc[UR38][R10.64+0x8] ;  /* 0x000008260a627981 */ /* 0x000f64000c1e1100 */
[----:B-----5:R-:W-:-:S05]  /*2470*/  PRMT R12, R98, 0x8880, RZ ;  /* 0x00008880620c7816 */ /* 0x020fca00000000ff */
[----:B------:R-:W-:-:S07]  /*2480*/  IMAD R15, R12, R91, RZ ;  /* 0x0000005b0c0f7224 */ /* 0x000fce00078e02ff */
.L_x_47:
[----:B------:R-:W-:Y:S05]  /*2490*/  BSYNC B1 ;  /* 0x0000000000017941 */ /* 0x000fea0003800000 */
.L_x_46:
[----:B---3--:R-:W-:Y:S01]  /*24a0*/  @!P4 IMAD R13, R30, R90, R15 ;  /* 0x0000005a1e0dc224 */ /* 0x008fe200078e020f */
[----:B------:R-:W-:Y:S04]  /*24b0*/  BSSY B1, `(.L_x_48) ;  /* 0x0000006000017945 */ /* 0x000fe80003800000 */
[----:B------:R3:W-:Y:S01]  /*24c0*/  @!P4 STG.E.U8 desc[UR38][R6.64+0x8], R13 ;  /* 0x0000080d0600c986 */ /* 0x0007e2000c101126 */
[----:B------:R-:W-:Y:S05]  /*24d0*/  @P3 BRA `(.L_x_49) ;  /* 0x00000000000c3947 */ /* 0x000fea0003800000 */
[----:B------:R-:W5:Y:S02]  /*24e0*/  LDG.E.U8 R98, desc[UR38][R10.64+0x9] ;  /* 0x000009260a627981 */ /* 0x000f64000c1e1100 */
[----:B-----5:R-:W-:-:S05]  /*24f0*/  PRMT R12, R98, 0x8880, RZ ;  /* 0x00008880620c7816 */ /* 0x020fca00000000ff */
[----:B------:R-:W-:-:S07]  /*2500*/  IMAD R15, R12, R91, RZ ;  /* 0x0000005b0c0f7224 */ /* 0x000fce00078e02ff */
.L_x_49:
[----:B------:R-:W-:Y:S05]  /*2510*/  BSYNC B1 ;  /* 0x0000000000017941 */ /* 0x000fea0003800000 */
.L_x_48:
[----:B------:R-:W-:Y:S01]  /*2520*/  @!P3 IMAD R31, R31, R90, R15 ;  /* 0x0000005a1f1fb224 */ /* 0x000fe200078e020f */
[----:B------:R-:W-:Y:S04]  /*2530*/  BSSY B1, `(.L_x_50) ;  /* 0x0000006000017945 */ /* 0x000fe80003800000 */
[----:B------:R0:W-:Y:S01]  /*2540*/  @!P3 STG.E.U8 desc[UR38][R6.64+0x9], R31 ;  /* 0x0000091f0600b986 */ /* 0x0001e2000c101126 */
[----:B------:R-:W-:Y:S05]  /*2550*/  @P5 BRA `(.L_x_51) ;  /* 0x00000000000c5947 */ /* 0x000fea0003800000 */
[----:B------:R-:W5:Y:S02]  /*2560*/  LDG.E.U8 R98, desc[UR38][R8.64+0x10] ;  /* 0x0000102608627981 */ /* 0x000f64000c1e1100 */
[----:B-----5:R-:W-:-:S05]  /*2570*/  PRMT R12, R98, 0x8880, RZ ;  /* 0x00008880620c7816 */ /* 0x020fca00000000ff */
[----:B------:R-:W-:-:S07]  /*2580*/  IMAD R15, R12, R91, RZ ;  /* 0x0000005b0c0f7224 */ /* 0x000fce00078e02ff */
.L_x_51:
[----:B------:R-:W-:Y:S05]  /*2590*/  BSYNC B1 ;  /* 0x0000000000017941 */ /* 0x000fea0003800000 */
.L_x_50:
[----:B---3--:R-:W-:Y:S01]  /*25a0*/  @!P5 IMAD R13, R32, R90, R15 ;  /* 0x0000005a200dd224 */ /* 0x008fe200078e020f */
[----:B------:R-:W-:Y:S04]  /*25b0*/  BSSY B1, `(.L_x_52) ;  /* 0x0000006000017945 */ /* 0x000fe80003800000 */
[----:B------:R3:W-:Y:S01]  /*25c0*/  @!P5 STG.E.U8 desc[UR38][R4.64+0x10], R13 ;  /* 0x0000100d0400d986 */ /* 0x0007e2000c101126 */
[----:B------:R-:W-:Y:S05]  /*25d0*/  @P2 BRA `(.L_x_53) ;  /* 0x00000000000c2947 */ /* 0x000fea0003800000 */
[----:B------:R-:W5:Y:S02]  /*25e0*/  LDG.E.U8 R98, desc[UR38][R8.64+0x11] ;  /* 0x0000112608627981 */ /* 0x000f64000c1e1100 */
[----:B-----5:R-:W-:-:S05]  /*25f0*/  PRMT R12, R98, 0x8880, RZ ;  /* 0x00008880620c7816 */ /* 0x020fca00000000ff */
[----:B------:R-:W-:-:S07]  /*2600*/  IMAD R15, R12, R91, RZ ;  /* 0x0000005b0c0f7224 */ /* 0x000fce00078e02ff */
.L_x_53:
[----:B------:R-:W-:Y:S05]  /*2610*/  BSYNC B1 ;  /* 0x0000000000017941 */ /* 0x000fea0003800000 */
.L_x_52:
        /* <DEDUP_REMOVED lines=11> */
.L_x_55:
[----:B------:R-:W-:Y:S05]  /*26d0*/  BSYNC B1 ;  /* 0x0000000000017941 */ /* 0x000fea0003800000 */
.L_x_54:
[----:B---3--:R-:W-:Y:S01]  /*26e0*/  @!P4 IMAD R13, R34, R90, R15 ;  /* 0x0000005a220dc224 */ /* 0x008fe200078e020f */
[----:B------:R-:W-:Y:S04]  /*26f0*/  BSSY B1, `(.L_x_56) ;  /* 0x0000006000017945 */ /* 0x000fe80003800000 */
[----:B------:R3:W-:Y:S01]  /*2700*/  @!P4 STG.E.U8 desc[UR38][R6.64+0x10], R13 ;  /* 0x0000100d0600c986 */ /* 0x0007e2000c101126 */
[----:B------:R-:W-:Y:S05]  /*2710*/  @P3 BRA `(.L_x_57) ;  /* 0x00000000000c3947 */ /* 0x000fea0003800000 */
[----:B------:R-:W5:Y:S02]  /*2720*/  LDG.E.U8 R98, desc[UR38][R10.64+0x11] ;  /* 0x000011260a627981 */ /* 0x000f64000c1e1100 */
[----:B-----5:R-:W-:-:S05]  /*2730*/  PRMT R12, R98, 0x8880, RZ ;  /* 0x00008880620c7816 */ /* 0x020fca00000000ff */
[----:B------:R-:W-:-:S07]  /*2740*/  IMAD R15, R12, R91, RZ ;  /* 0x0000005b0c0f7224 */ /* 0x000fce00078e02ff */
.L_x_57:
[----:B------:R-:W-:Y:S05]  /*2750*/  BSYNC B1 ;  /* 0x0000000000017941 */ /* 0x000fea0003800000 */
.L_x_56:
[----:B------:R-:W-:Y:S01]  /*2760*/  @!P3 IMAD R35, R35, R90, R15 ;  /* 0x0000005a2323b224 */ /* 0x000fe200078e020f */
[----:B------:R-:W-:Y:S04]  /*2770*/  BSSY B1, `(.L_x_58) ;  /* 0x0000006000017945 */ /* 0x000fe80003800000 */
[----:B------:R0:W-:Y:S01]  /*2780*/  @!P3 STG.E.U8 desc[UR38][R6.64+0x11], R35 ;  /* 0x000011230600b986 */ /* 0x0001e2000c101126 */
[----:B------:R-:W-:Y:S05]  /*2790*/  @P5 BRA `(.L_x_59) ;  /* 0x00000000000c5947 */ /* 0x000fea0003800000 */
[----:B------:R-:W5:Y:S02]  /*27a0*/  LDG.E.U8 R98, desc[UR38][R8.64+0x18] ;  /* 0x0000182608627981 */ /* 0x000f64000c1e1100 */
[----:B-----5:R-:W-:-:S05]  /*27b0*/  PRMT R12, R98, 0x8880, RZ ;  /* 0x00008880620c7816 */ /* 0x020fca00000000ff */
[----:B------:R-:W-:-:S07]  /*27c0*/  IMAD R15, R12, R91, RZ ;  /* 0x0000005b0c0f7224 */ /* 0x000fce00078e02ff */
.L_x_59:
[----:B------:R-:W-:Y:S05]  /*27d0*/  BSYNC B1 ;  /* 0x0000000000017941 */ /* 0x000fea0003800000 */
.L_x_58:
[----:B---3--:R-:W-:Y:S01]  /*27e0*/  @!P5 IMAD R13, R36, R90, R15 ;  /* 0x0000005a240dd224 */ /* 0x008fe200078e020f */
[----:B------:R-:W-:Y:S04]  /*27f0*/  BSSY B1, `(.L_x_60) ;  /* 0x0000006000017945 */ /* 0x000fe80003800000 */
[----:B------:R3:W-:Y:S01]  /*2800*/  @!P5 STG.E.U8 desc[UR38][R4.64+0x18], R13 ;  /* 0x0000180d0400d986 */ /* 0x0007e2000c101126 */
[----:B------:R-:W-:Y:S05]  /*2810*/  @P2 BRA `(.L_x_61) ;  /* 0x00000000000c2947 */ /* 0x000fea0003800000 */
[----:B------:R-:W5:Y:S02]  /*2820*/  LDG.E.U8 R98, desc[UR38][R8.64+0x19] ;  /* 0x0000192608627981 */ /* 0x000f64000c1e1100 */
[----:B-----5:R-:W-:-:S05]  /*2830*/  PRMT R12, R98, 0x8880, RZ ;  /* 0x00008880620c7816 */ /* 0x020fca00000000ff */
[----:B------:R-:W-:-:S07]  /*2840*/  IMAD R15, R12, R91, RZ ;  /* 0x0000005b0c0f7224 */ /* 0x000fce00078e02ff */
.L_x_61:
[----:B------:R-:W-:Y:S05]  /*2850*/  BSYNC B1 ;  /* 0x0000000000017941 */ /* 0x000fea0003800000 */
.L_x_60:
        /* <DEDUP_REMOVED lines=11> */
.L_x_63:
[----:B------:R-:W-:Y:S05]  /*2910*/  BSYNC B1 ;  /* 0x0000000000017941 */ /* 0x000fea0003800000 */
.L_x_62:
[----:B---3--:R-:W-:Y:S01]  /*2920*/  @!P4 IMAD R13, R38, R90, R15 ;  /* 0x0000005a260dc224 */ /* 0x008fe200078e020f */
[----:B------:R-:W-:Y:S04]  /*2930*/  BSSY B1, `(.L_x_64) ;  /* 0x0000006000017945 */ /* 0x000fe80003800000 */
[----:B------:R3:W-:Y:S01]  /*2940*/  @!P4 STG.E.U8 desc[UR38][R6.64+0x18], R13 ;  /* 0x0000180d0600c986 */ /* 0x0007e2000c101126 */
[----:B------:R-:W-:Y:S05]  /*2950*/  @P3 BRA `(.L_x_65) ;  /* 0x00000000000c3947 */ /* 0x000fea0003800000 */
[----:B------:R-:W5:Y:S02]  /*2960*/  LDG.E.U8 R98, desc[UR38][R10.64+0x19] ;  /* 0x000019260a627981 */ /* 0x000f64000c1e1100 */
[----:B-----5:R-:W-:-:S05]  /*2970*/  PRMT R12, R98, 0x8880, RZ ;  /* 0x00008880620c7816 */ /* 0x020fca00000000ff */
[----:B------:R-:W-:-:S07]  /*2980*/  IMAD R15, R12, R91, RZ ;  /* 0x0000005b0c0f7224 */ /* 0x000fce00078e02ff */
.L_x_65:
[----:B------:R-:W-:Y:S05]  /*2990*/  BSYNC B1 ;  /* 0x0000000000017941 */ /* 0x000fea0003800000 */
.L_x_64:
[----:B------:R-:W-:Y:S01]  /*29a0*/  @!P3 IMAD R39, R39, R90, R15 ;  /* 0x0000005a2727b224 */ /* 0x000fe200078e020f */
[----:B------:R-:W-:Y:S04]  /*29b0*/  BSSY B1, `(.L_x_66) ;  /* 0x0000006000017945 */ /* 0x000fe80003800000 */
[----:B------:R0:W-:Y:S01]  /*29c0*/  @!P3 STG.E.U8 desc[UR38][R6.64+0x19], R39 ;  /* 0x000019270600b986 */ /* 0x0001e2000c101126 */
[----:B------:R-:W-:Y:S05]  /*29d0*/  @P5 BRA `(.L_x_67) ;  /* 0x00000000000c5947 */ /* 0x000fea0003800000 */
[----:B------:R-:W5:Y:S02]  /*29e0*/  LDG.E.U8 R98, desc[UR38][R8.64+0x20] ;  /* 0x0000202608627981 */ /* 0x000f64000c1e1100 */
[----:B-----5:R-:W-:-:S05]  /*29f0*/  PRMT R12, R98, 0x8880, RZ ;  /* 0x00008880620c7816 */ /* 0x020fca00000000ff */
[----:B------:R-:W-:-:S07]  /*2a00*/  IMAD R15, R12, R91, RZ ;  /* 0x0000005b0c0f7224 */ /* 0x000fce00078e02ff */
.L_x_67:
[----:B------:R-:W-:Y:S05]  /*2a10*/  BSYNC B1 ;  /* 0x0000000000017941 */ /* 0x000fea0003800000 */
.L_x_66:
[----:B---3--:R-:W-:Y:S01]  /*2a20*/  @!P5 IMAD R13, R40, R90, R15 ;  /* 0x0000005a280dd224 */ /* 0x008fe200078e020f */
[----:B------:R-:W-:Y:S04]  /*2a30*/  BSSY B1, `(.L_x_68) ;  /* 0x0000006000017945 */ /* 0x000fe80003800000 */
[----:B------:R3:W-:Y:S01]  /*2a40*/  @!P5 STG.E.U8 desc[UR38][R4.64+0x20], R13 ;  /* 0x0000200d0400d986 */ /* 0x0007e2000c101126 */
[----:B------:R-:W-:Y:S05]  /*2a50*/  @P2 BRA `(.L_x_69) ;  /* 0x00000000000c2947 */ /* 0x000fea0003800000 */
[----:B------:R-:W5:Y:S02]  /*2a60*/  LDG.E.U8 R98, desc[UR38][R8.64+0x21] ;  /* 0x0000212608627981 */ /* 0x000f64000c1e1100 */
[----:B-----5:R-:W-:-:S05]  /*2a70*/  PRMT R12, R98, 0x8880, RZ ;  /* 0x00008880620c7816 */ /* 0x020fca00000000ff */
[----:B------:R-:W-:-:S07]  /*2a80*/  IMAD R15, R12, R91, RZ ;  /* 0x0000005b0c0f7224 */ /* 0x000fce00078e02ff */
.L_x_69:
[----:B------:R-:W-:Y:S05]  /*2a90*/  BSYNC B1 ;  /* 0x0000000000017941 */ /* 0x000fea0003800000 */
.L_x_68:
        /* <DEDUP_REMOVED lines=11> */
.L_x_71:
[----:B------:R-:W-:Y:S05]  /*2b50*/  BSYNC B1 ;  /* 0x0000000000017941 */ /* 0x000fea0003800000 */
.L_x_70:
[----:B---3--:R-:W-:Y:S01]  /*2b60*/  @!P4 IMAD R13, R42, R90, R15 ;  /* 0x0000005a2a0dc224 */ /* 0x008fe200078e020f */
[----:B------:R-:W-:Y:S04]  /*2b70*/  BSSY B1, `(.L_x_72) ;  /* 0x0000006000017945 */ /* 0x000fe80003800000 */
[----:B------:R3:W-:Y:S01]  /*2b80*/  @!P4 STG.E.U8 desc[UR38][R6.64+0x20], R13 ;  /* 0x0000200d0600c986 */ /* 0x0007e2000c101126 */
[----:B------:R-:W-:Y:S05]  /*2b90*/  @P3 BRA `(.L_x_73) ;  /* 0x00000000000c3947 */ /* 0x000fea0003800000 */
[----:B------:R-:W5:Y:S02]  /*2ba0*/  LDG.E.U8 R98, desc[UR38][R10.64+0x21] ;  /* 0x000021260a627981 */ /* 0x000f64000c1e1100 */
[----:B-----5:R-:W-:-:S05]  /*2bb0*/  PRMT R12, R98, 0x8880, RZ ;  /* 0x00008880620c7816 */ /* 0x020fca00000000ff */
[----:B------:R-:W-:-:S07]  /*2bc0*/  IMAD R15, R12, R91, RZ ;  /* 0x0000005b0c0f7224 */ /* 0x000fce00078e02ff */
.L_x_73:
[----:B------:R-:W-:Y:S05]  /*2bd0*/  BSYNC B1 ;  /* 0x0000000000017941 */ /* 0x000fea0003800000 */
.L_x_72:
[----:B------:R-:W-:Y:S01]  /*2be0*/  @!P3 IMAD R43, R43, R90, R15 ;  /* 0x0000005a2b2bb224 */ /* 0x000fe200078e020f */
[----:B------:R-:W-:Y:S04]  /*2bf0*/  BSSY B1, `(.L_x_74) ;  /* 0x0000006000017945 */ /* 0x000fe80003800000 */
[----:B------:R0:W-:Y:S01]  /*2c00*/  @!P3 STG.E.U8 desc[UR38][R6.64+0x21], R43 ;  /* 0x0000212b0600b986 */ /* 0x0001e2000c101126 */
[----:B------:R-:W-:Y:S05]  /*2c10*/  @P5 BRA `(.L_x_75) ;  /* 0x00000000000c5947 */ /* 0x000fea0003800000 */
[----:B------:R-:W5:Y:S02]  /*2c20*/  LDG.E.U8 R98, desc[UR38][R8.64+0x28] ;  /* 0x0000282608627981 */ /* 0x000f64000c1e1100 */
[----:B-----5:R-:W-:-:S05]  /*2c30*/  PRMT R12, R98, 0x8880, RZ ;  /* 0x00008880620c7816 */ /* 0x020fca00000000ff */
[----:B------:R-:W-:-:S07]  /*2c40*/  IMAD R15, R12, R91, RZ ;  /* 0x0000005b0c0f7224 */ /* 0x000fce00078e02ff */
.L_x_75:
[----:B------:R-:W-:Y:S05]  /*2c50*/  BSYNC B1 ;  /* 0x0000000000017941 */ /* 0x000fea0003800000 */
.L_x_74:
[----:B---3--:R-:W-:Y:S01]  /*2c60*/  @!P5 IMAD R13, R44, R90, R15 ;  /* 0x0000005a2c0dd224 */ /* 0x008fe200078e020f */
[----:B------:R-:W-:Y:S04]  /*2c70*/  BSSY B1, `(.L_x_76) ;  /* 0x0000006000017945 */ /* 0x000fe80003800000 */
[----:B------:R3:W-:Y:S01]  /*2c80*/  @!P5 STG.E.U8 desc[UR38][R4.64+0x28], R13 ;  /* 0x0000280d0400d986 */ /* 0x0007e2000c101126 */
[----:B------:R-:W-:Y:S05]  /*2c90*/  @P2 BRA `(.L_x_77) ;  /* 0x00000000000c2947 */ /* 0x000fea0003800000 */
[----:B------:R-:W5:Y:S02]  /*2ca0*/  LDG.E.U8 R98, desc[UR38][R8.64+0x29] ;  /* 0x0000292608627981 */ /* 0x000f64000c1e1100 */
[----:B-----5:R-:W-:-:S05]  /*2cb0*/  PRMT R12, R98, 0x8880, RZ ;  /* 0x00008880620c7816 */ /* 0x020fca00000000ff */
[----:B------:R-:W-:-:S07]  /*2cc0*/  IMAD R15, R12, R91, RZ ;  /* 0x0000005b0c0f7224 */ /* 0x000fce00078e02ff */
.L_x_77:
[----:B------:R-:W-:Y:S05]  /*2cd0*/  BSYNC B1 ;  /* 0x0000000000017941 */ /* 0x000fea0003800000 */
.L_x_76:
        /* <DEDUP_REMOVED lines=11> */
.L_x_79:
[----:B------:R-:W-:Y:S05]  /*2d90*/  BSYNC B1 ;  /* 0x0000000000017941 */ /* 0x000fea0003800000 */
.L_x_78:
[----:B---3--:R-:W-:Y:S01]  /*2da0*/  @!P4 IMAD R13, R46, R90, R15 ;  /* 0x0000005a2e0dc224 */ /* 0x008fe200078e020f */
[----:B------:R-:W-:Y:S04]  /*2db0*/  BSSY B1, `(.L_x_80) ;  /* 0x0000006000017945 */ /* 0x000fe80003800000 */
[----:B------:R3:W-:Y:S01]  /*2dc0*/  @!P4 STG.E.U8 desc[UR38][R6.64+0x28], R13 ;  /* 0x0000280d0600c986 */ /* 0x0007e2000c101126 */
[----:B------:R-:W-:Y:S05]  /*2dd0*/  @P3 BRA `(.L_x_81) ;  /* 0x00000000000c3947 */ /* 0x000fea0003800000 */
[----:B------:R-:W5:Y:S02]  /*2de0*/  LDG.E.U8 R98, desc[UR38][R10.64+0x29] ;  /* 0x000029260a627981 */ /* 0x000f64000c1e1100 */
[----:B-----5:R-:W-:-:S05]  /*2df0*/  PRMT R12, R98, 0x8880, RZ ;  /* 0x00008880620c7816 */ /* 0x020fca00000000ff */
[----:B------:R-:W-:-:S07]  /*2e00*/  IMAD R15, R12, R91, RZ ;  /* 0x0000005b0c0f7224 */ /* 0x000fce00078e02ff */
.L_x_81:
[----:B------:R-:W-:Y:S05]  /*2e10*/  BSYNC B1 ;  /* 0x0000000000017941 */ /* 0x000fea0003800000 */
.L_x_80:
[----:B------:R-:W-:Y:S01]  /*2e20*/  @!P3 IMAD R47, R47, R90, R15 ;  /* 0x0000005a2f2fb224 */ /* 0x000fe200078e020f */
[----:B------:R-:W-:Y:S04]  /*2e30*/  BSSY B1, `(.L_x_82) ;  /* 0x0000006000017945 */ /* 0x000fe80003800000 */
[----:B------:R0:W-:Y:S01]  /*2e40*/  @!P3 STG.E.U8 desc[UR38][R6.64+0x29], R47 ;  /* 0x0000292f0600b986 */ /* 0x0001e2000c101126 */
[----:B------:R-:W-:Y:S05]  /*2e50*/  @P5 BRA `(.L_x_83) ;  /* 0x00000000000c5947 */ /* 0x000fea0003800000 */
[----:B------:R-:W5:Y:S02]  /*2e60*/  LDG.E.U8 R98, desc[UR38][R8.64+0x30] ;  /* 0x0000302608627981 */ /* 0x000f64000c1e1100 */
[----:B-----5:R-:W-:-:S05]  /*2e70*/  PRMT R12, R98, 0x8880, RZ ;  /* 0x00008880620c7816 */ /* 0x020fca00000000ff */
[----:B------:R-:W-:-:S07]  /*2e80*/  IMAD R15, R12, R91, RZ ;  /* 0x0000005b0c0f7224 */ /* 0x000fce00078e02ff */
.L_x_83:
[----:B------:R-:W-:Y:S05]  /*2e90*/  BSYNC B1 ;  /* 0x0000000000017941 */ /* 0x000fea0003800000 */
.L_x_82:
[----:B---3--:R-:W-:Y:S01]  /*2ea0*/  @!P5 IMAD R13, R48, R90, R15 ;  /* 0x0000005a300dd224 */ /* 0x008fe200078e020f */
[----:B------:R-:W-:Y:S04]  /*2eb0*/  BSSY B1, `(.L_x_84) ;  /* 0x0000006000017945 */ /* 0x000fe80003800000 */
[----:B------:R3:W-:Y:S01]  /*2ec0*/  @!P5 STG.E.U8 desc[UR38][R4.64+0x30], R13 ;  /* 0x0000300d0400d986 */ /* 0x0007e2000c101126 */
[----:B------:R-:W-:Y:S05]  /*2ed0*/  @P2 BRA `(.L_x_85) ;  /* 0x00000000000c2947 */ /* 0x000fea0003800000 */
[----:B------:R-:W5:Y:S02]  /*2ee0*/  LDG.E.U8 R98, desc[UR38][R8.64+0x31] ;  /* 0x0000312608627981 */ /* 0x000f64000c1e1100 */
[----:B-----5:R-:W-:-:S05]  /*2ef0*/  PRMT R12, R98, 0x8880, RZ ;  /* 0x00008880620c7816 */ /* 0x020fca00000000ff */
[----:B------:R-:W-:-:S07]  /*2f00*/  IMAD R15, R12, R91, RZ ;  /* 0x0000005b0c0f7224 */ /* 0x000fce00078e02ff */
.L_x_85:
[----:B------:R-:W-:Y:S05]  /*2f10*/  BSYNC B1 ;  /* 0x0000000000017941 */ /* 0x000fea0003800000 */
.L_x_84:
        /* <DEDUP_REMOVED lines=11> */
.L_x_87:
[----:B------:R-:W-:Y:S05]  /*2fd0*/  BSYNC B1 ;  /* 0x0000000000017941 */ /* 0x000fea0003800000 */
.L_x_86:
[----:B---3--:R-:W-:Y:S01]  /*2fe0*/  @!P4 IMAD R13, R50, R90, R15 ;  /* 0x0000005a320dc224 */ /* 0x008fe200078e020f */
[----:B------:R-:W-:Y:S04]  /*2ff0*/  BSSY B1, `(.L_x_88) ;  /* 0x0000006000017945 */ /* 0x000fe80003800000 */
[----:B------:R3:W-:Y:S01]  /*3000*/  @!P4 STG.E.U8 desc[UR38][R6.64+0x30], R13 ;  /* 0x0000300d0600c986 */ /* 0x0007e2000c101126 */
[----:B------:R-:W-:Y:S05]  /*3010*/  @P3 BRA `(.L_x_89) ;  /* 0x00000000000c3947 */ /* 0x000fea0003800000 */
[----:B------:R-:W5:Y:S02]  /*3020*/  LDG.E.U8 R98, desc[UR38][R10.64+0x31] ;  /* 0x000031260a627981 */ /* 0x000f64000c1e1100 */
[----:B-----5:R-:W-:-:S05]  /*3030*/  PRMT R12, R98, 0x8880, RZ ;  /* 0x00008880620c7816 */ /* 0x020fca00000000ff */
[----:B------:R-:W-:-:S07]  /*3040*/  IMAD R15, R12, R91, RZ ;  /* 0x0000005b0c0f7224 */ /* 0x000fce00078e02ff */
.L_x_89:
[----:B------:R-:W-:Y:S05]  /*3050*/  BSYNC B1 ;  /* 0x0000000000017941 */ /* 0x000fea0003800000 */
.L_x_88:
[----:B------:R-:W-:Y:S01]  /*3060*/  @!P3 IMAD R51, R51, R90, R15 ;  /* 0x0000005a3333b224 */ /* 0x000fe200078e020f */
[----:B------:R-:W-:Y:S04]  /*3070*/  BSSY B1, `(.L_x_90) ;  /* 0x0000006000017945 */ /* 0x000fe80003800000 */
[----:B------:R0:W-:Y:S01]  /*3080*/  @!P3 STG.E.U8 desc[UR38][R6.64+0x31], R51 ;  /* 0x000031330600b986 */ /* 0x0001e2000c101126 */
[----:B------:R-:W-:Y:S05]  /*3090*/  @P5 BRA `(.L_x_91) ;  /* 0x00000000000c5947 */ /* 0x000fea0003800000 */
[----:B------:R-:W5:Y:S02]  /*30a0*/  LDG.E.U8 R98, desc[UR38][R8.64+0x38] ;  /* 0x0000382608627981 */ /* 0x000f64000c1e1100 */
[----:B-----5:R-:W-:-:S05]  /*30b0*/  PRMT R12, R98, 0x8880, RZ ;  /* 0x00008880620c7816 */ /* 0x020fca00000000ff */
[----:B------:R-:W-:-:S07]  /*30c0*/  IMAD R15, R12, R91, RZ ;  /* 0x0000005b0c0f7224 */ /* 0x000fce00078e02ff */
.L_x_91:
[----:B------:R-:W-:Y:S05]  /*30d0*/  BSYNC B1 ;  /* 0x0000000000017941 */ /* 0x000fea0003800000 */
.L_x_90:
[----:B---3--:R-:W-:Y:S01]  /*30e0*/  @!P5 IMAD R13, R52, R90, R15 ;  /* 0x0000005a340dd224 */ /* 0x008fe200078e020f */
[----:B------:R-:W-:Y:S04]  /*30f0*/  BSSY B1, `(.L_x_92) ;  /* 0x0000006000017945 */ /* 0x000fe80003800000 */
[----:B------:R3:W-:Y:S01]  /*3100*/  @!P5 STG.E.U8 desc[UR38][R4.64+0x38], R13 ;  /* 0x0000380d0400d986 */ /* 0x0007e2000c101126 */
[----:B------:R-:W-:Y:S05]  /*3110*/  @P2 BRA `(.L_x_93) ;  /* 0x00000000000c2947 */ /* 0x000fea0003800000 */
[----:B------:R-:W5:Y:S02]  /*3120*/  LDG.E.U8 R98, desc[UR38][R8.64+0x39] ;  /* 0x0000392608627981 */ /* 0x000f64000c1e1100 */
[----:B-----5:R-:W-:-:S05]  /*3130*/  PRMT R12, R98, 0x8880, RZ ;  /* 0x00008880620c7816 */ /* 0x020fca00000000ff */
[----:B------:R-:W-:-:S07]  /*3140*/  IMAD R15, R12, R91, RZ ;  /* 0x0000005b0c0f7224 */ /* 0x000fce00078e02ff */
.L_x_93:
[----:B------:R-:W-:Y:S05]  /*3150*/  BSYNC B1 ;  /* 0x0000000000017941 */ /* 0x000fea0003800000 */
.L_x_92:
        /* <DEDUP_REMOVED lines=11> */
.L_x_95:
[----:B------:R-:W-:Y:S05]  /*3210*/  BSYNC B1 ;  /* 0x0000000000017941 */ /* 0x000fea0003800000 */
.L_x_94:
[----:B---3--:R-:W-:Y:S01]  /*3220*/  @!P4 IMAD R13, R54, R90, R15 ;  /* 0x0000005a360dc224 */ /* 0x008fe200078e020f */
[----:B------:R-:W-:Y:S04]  /*3230*/  BSSY B1, `(.L_x_96) ;  /* 0x0000006000017945 */ /* 0x000fe80003800000 */
[----:B------:R3:W-:Y:S01]  /*3240*/  @!P4 STG.E.U8 desc[UR38][R6.64+0x38], R13 ;  /* 0x0000380d0600c986 */ /* 0x0007e2000c101126 */
[----:B------:R-:W-:Y:S05]  /*3250*/  @P3 BRA `(.L_x_97) ;  /* 0x00000000000c3947 */ /* 0x000fea0003800000 */
[----:B------:R-:W5:Y:S02]  /*3260*/  LDG.E.U8 R98, desc[UR38][R10.64+0x39] ;  /* 0x000039260a627981 */ /* 0x000f64000c1e1100 */
[----:B-----5:R-:W-:-:S05]  /*3270*/  PRMT R12, R98, 0x8880, RZ ;  /* 0x00008880620c7816 */ /* 0x020fca00000000ff */
[----:B------:R-:W-:-:S07]  /*3280*/  IMAD R15, R12, R91, RZ ;  /* 0x0000005b0c0f7224 */ /* 0x000fce00078e02ff */
.L_x_97:
[----:B------:R-:W-:Y:S05]  /*3290*/  BSYNC B1 ;  /* 0x0000000000017941 */ /* 0x000fea0003800000 */
.L_x_96:
[----:B------:R-:W-:Y:S01]  /*32a0*/  @!P3 IMAD R55, R55, R90, R15 ;  /* 0x0000005a3737b224 */ /* 0x000fe200078e020f */
[----:B------:R-:W-:Y:S04]  /*32b0*/  BSSY B1, `(.L_x_98) ;  /* 0x0000006000017945 */ /* 0x000fe80003800000 */
[----:B------:R0:W-:Y:S01]  /*32c0*/  @!P3 STG.E.U8 desc[UR38][R6.64+0x39], R55 ;  /* 0x000039370600b986 */ /* 0x0001e2000c101126 */
[----:B------:R-:W-:Y:S05]  /*32d0*/  @P5 BRA `(.L_x_99) ;  /* 0x00000000000c5947 */ /* 0x000fea0003800000 */
[----:B------:R-:W5:Y:S02]  /*32e0*/  LDG.E.U8 R98, desc[UR38][R8.64+0x40] ;  /* 0x0000402608627981 */ /* 0x000f64000c1e1100 */
[----:B-----5:R-:W-:-:S05]  /*32f0*/  PRMT R12, R98, 0x8880, RZ ;  /* 0x00008880620c7816 */ /* 0x020fca00000000ff */
[----:B------:R-:W-:-:S07]  /*3300*/  IMAD R15, R12, R91, RZ ;  /* 0x0000005b0c0f7224 */ /* 0x000fce00078e02ff */
.L_x_99:
[----:B------:R-:W-:Y:S05]  /*3310*/  BSYNC B1 ;  /* 0x0000000000017941 */ /* 0x000fea0003800000 */
.L_x_98:
[----:B---3--:R-:W-:Y:S01]  /*3320*/  @!P5 IMAD R13, R56, R90, R15 ;  /* 0x0000005a380dd224 */ /* 0x008fe200078e020f */
[----:B------:R-:W-:Y:S04]  /*3330*/  BSSY B1, `(.L_x_100) ;  /* 0x0000006000017945 */ /* 0x000fe80003800000 */
[----:B------:R3:W-:Y:S01]  /*3340*/  @!P5 STG.E.U8 desc[UR38][R4.64+0x40], R13 ;  /* 0x0000400d0400d986 */ /* 0x0007e2000c101126 */
[----:B------:R-:W-:Y:S05]  /*3350*/  @P2 BRA `(.L_x_101) ;  /* 0x00000000000c2947 */ /* 0x000fea0003800000 */
[----:B------:R-:W5:Y:S02]  /*3360*/  LDG.E.U8 R98, desc[UR38][R8.64+0x41] ;  /* 0x0000412608627981 */ /* 0x000f64000c1e1100 */
[----:B-----5:R-:W-:-:S05]  /*3370*/  PRMT R12, R98, 0x8880, RZ ;  /* 0x00008880620c7816 */ /* 0x020fca00000000ff */
[----:B------:R-:W-:-:S07]  /*3380*/  IMAD R15, R12, R91, RZ ;  /* 0x0000005b0c0f7224 */ /* 0x000fce00078e02ff */
.L_x_101:
[----:B------:R-:W-:Y:S05]  /*3390*/  BSYNC B1 ;  /* 0x0000000000017941 */ /* 0x000fea0003800000 */
.L_x_100:
        /* <DEDUP_REMOVED lines=11> */
.L_x_103:
[----:B------:R-:W-:Y:S05]  /*3450*/  BSYNC B1 ;  /* 0x0000000000017941 */ /* 0x000fea0003800000 */
.L_x_102:
[----:B---3--:R-:W-:Y:S01]  /*3460*/  @!P4 IMAD R13, R58, R90, R15 ;  /* 0x0000005a3a0dc224 */ /* 0x008fe200078e020f */
[----:B------:R-:W-:Y:S04]  /*3470*/  BSSY B1, `(.L_x_104) ;  /* 0x0000006000017945 */ /* 0x000fe80003800000 */
[----:B------:R3:W-:Y:S01]  /*3480*/  @!P4 STG.E.U8 desc[UR38][R6.64+0x40], R13 ;  /* 0x0000400d0600c986 */ /* 0x0007e2000c101126 */
[----:B------:R-:W-:Y:S05]  /*3490*/  @P3 BRA `(.L_x_105) ;  /* 0x00000000000c3947 */ /* 0x000fea0003800000 */
[----:B------:R-:W5:Y:S02]  /*34a0*/  LDG.E.U8 R98, desc[UR38][R10.64+0x41] ;  /* 0x000041260a627981 */ /* 0x000f64000c1e1100 */
[----:B-----5:R-:W-:-:S05]  /*34b0*/  PRMT R12, R98, 0x8880, RZ ;  /* 0x00008880620c7816 */ /* 0x020fca00000000ff */
[----:B------:R-:W-:-:S07]  /*34c0*/  IMAD R15, R12, R91, RZ ;  /* 0x0000005b0c0f7224 */ /* 0x000fce00078e02ff */
.L_x_105:
[----:B------:R-:W-:Y:S05]  /*34d0*/  BSYNC B1 ;  /* 0x0000000000017941 */ /* 0x000fea0003800000 */
.L_x_104:
[----:B------:R-:W-:Y:S01]  /*34e0*/  @!P3 IMAD R59, R59, R90, R15 ;  /* 0x0000005a3b3bb224 */ /* 0x000fe200078e020f */
[----:B------:R-:W-:Y:S04]  /*34f0*/  BSSY B1, `(.L_x_106) ;  /* 0x0000006000017945 */ /* 0x000fe80003800000 */
[----:B------:R0:W-:Y:S01]  /*3500*/  @!P3 STG.E.U8 desc[UR38][R6.64+0x41], R59 ;  /* 0x0000413b0600b986 */ /* 0x0001e2000c101126 */
[----:B------:R-:W-:Y:S05]  /*3510*/  @P5 BRA `(.L_x_107) ;  /* 0x00000000000c5947 */ /* 0x000fea0003800000 */
[----:B------:R-:W5:Y:S02]  /*3520*/  LDG.E.U8 R98, desc[UR38][R8.64+0x48] ;  /* 0x0000482608627981 */ /* 0x000f64000c1e1100 */
[----:B-----5:R-:W-:-:S05]  /*3530*/  PRMT R12, R98, 0x8880, RZ ;  /* 0x00008880620c7816 */ /* 0x020fca00000000ff */
[----:B------:R-:W-:-:S07]  /*3540*/  IMAD R15, R12, R91, RZ ;  /* 0x0000005b0c0f7224 */ /* 0x000fce00078e02ff */
.L_x_107:
[----:B------:R-:W-:Y:S05]  /*3550*/  BSYNC B1 ;  /* 0x0000000000017941 */ /* 0x000fea0003800000 */
.L_x_106:
[----:B---3--:R-:W-:Y:S01]  /*3560*/  @!P5 IMAD R13, R60, R90, R15 ;  /* 0x0000005a3c0dd224 */ /* 0x008fe200078e020f */
[----:B------:R-:W-:Y:S04]  /*3570*/  BSSY B1, `(.L_x_108) ;  /* 0x0000006000017945 */ /* 0x000fe80003800000 */
[----:B------:R3:W-:Y:S01]  /*3580*/  @!P5 STG.E.U8 desc[UR38][R4.64+0x48], R13 ;  /* 0x0000480d0400d986 */ /* 0x0007e2000c101126 */
[----:B------:R-:W-:Y:S05]  /*3590*/  @P2 BRA `(.L_x_109) ;  /* 0x00000000000c2947 */ /* 0x000fea0003800000 */
[----:B------:R-:W5:Y:S02]  /*35a0*/  LDG.E.U8 R98, desc[UR38][R8.64+0x49] ;  /* 0x0000492608627981 */ /* 0x000f64000c1e1100 */
[----:B-----5:R-:W-:-:S05]  /*35b0*/  PRMT R12, R98, 0x8880, RZ ;  /* 0x00008880620c7816 */ /* 0x020fca00000000ff */
[----:B------:R-:W-:-:S07]  /*35c0*/  IMAD R15, R12, R91, RZ ;  /* 0x0000005b0c0f7224 */ /* 0x000fce00078e02ff */
.L_x_109:
[----:B------:R-:W-:Y:S05]  /*35d0*/  BSYNC B1 ;  /* 0x0000000000017941 */ /* 0x000fea0003800000 */
.L_x_108:
        /* <DEDUP_REMOVED lines=11> */
.L_x_111:
[----:B------:R-:W-:Y:S05]  /*3690*/  BSYNC B1 ;  /* 0x0000000000017941 */ /* 0x000fea0003800000 */
.L_x_110:
[----:B---3--:R-:W-:Y:S01]  /*36a0*/  @!P4 IMAD R13, R62, R90, R15 ;  /* 0x0000005a3e0dc224 */ /* 0x008fe200078e020f */
[----:B------:R-:W-:Y:S04]  /*36b0*/  BSSY B1, `(.L_x_112) ;  /* 0x0000006000017945 */ /* 0x000fe80003800000 */
[----:B------:R3:W-:Y:S01]  /*36c0*/  @!P4 STG.E.U8 desc[UR38][R6.64+0x48], R13 ;  /* 0x0000480d0600c986 */ /* 0x0007e2000c101126 */
[----:B------:R-:W-:Y:S05]  /*36d0*/  @P3 BRA `(.L_x_113) ;  /* 0x00000000000c3947 */ /* 0x000fea0003800000 */
[----:B------:R-:W5:Y:S02]  /*36e0*/  LDG.E.U8 R98, desc[UR38][R10.64+0x49] ;  /* 0x000049260a627981 */ /* 0x000f64000c1e1100 */
[----:B-----5:R-:W-:-:S05]  /*36f0*/  PRMT R12, R98, 0x8880, RZ ;  /* 0x00008880620c7816 */ /* 0x020fca00000000ff */
[----:B------:R-:W-:-:S07]  /*3700*/  IMAD R15, R12, R91, RZ ;  /* 0x0000005b0c0f7224 */ /* 0x000fce00078e02ff */
.L_x_113:
[----:B------:R-:W-:Y:S05]  /*3710*/  BSYNC B1 ;  /* 0x0000000000017941 */ /* 0x000fea0003800000 */
.L_x_112:
[----:B------:R-:W-:Y:S01]  /*3720*/  @!P3 IMAD R63, R63, R90, R15 ;  /* 0x0000005a3f3fb224 */ /* 0x000fe200078e020f */
[----:B------:R-:W-:Y:S04]  /*3730*/  BSSY B1, `(.L_x_114) ;  /* 0x0000006000017945 */ /* 0x000fe80003800000 */
[----:B------:R0:W-:Y:S01]  /*3740*/  @!P3 STG.E.U8 desc[UR38][R6.64+0x49], R63 ;  /* 0x0000493f0600b986 */ /* 0x0001e2000c101126 */
[----:B------:R-:W-:Y:S05]  /*3750*/  @P5 BRA `(.L_x_115) ;  /* 0x00000000000c5947 */ /* 0x000fea0003800000 */
[----:B------:R-:W5:Y:S02]  /*3760*/  LDG.E.U8 R98, desc[UR38][R8.64+0x50] ;  /* 0x0000502608627981 */ /* 0x000f64000c1e1100 */
[----:B-----5:R-:W-:-:S05]  /*3770*/  PRMT R12, R98, 0x8880, RZ ;  /* 0x00008880620c7816 */ /* 0x020fca00000000ff */
[----:B------:R-:W-:-:S07]  /*3780*/  IMAD R15, R12, R91, RZ ;  /* 0x0000005b0c0f7224 */ /* 0x000fce00078e02ff */
.L_x_115:
[----:B------:R-:W-:Y:S05]  /*3790*/  BSYNC B1 ;  /* 0x0000000000017941 */ /* 0x000fea0003800000 */
.L_x_114:
[----:B---3--:R-:W-:Y:S01]  /*37a0*/  @!P5 IMAD R13, R64, R90, R15 ;  /* 0x0000005a400dd224 */ /* 0x008fe200078e020f */
[----:B------:R-:W-:Y:S04]  /*37b0*/  BSSY B1, `(.L_x_116) ;  /* 0x0000006000017945 */ /* 0x000fe80003800000 */
[----:B------:R3:W-:Y:S01]  /*37c0*/  @!P5 STG.E.U8 desc[UR38][R4.64+0x50], R13 ;  /* 0x0000500d0400d986 */ /* 0x0007e2000c101126 */
[----:B------:R-:W-:Y:S05]  /*37d0*/  @P2 BRA `(.L_x_117) ;  /* 0x00000000000c2947 */ /* 0x000fea0003800000 */
[----:B------:R-:W5:Y:S02]  /*37e0*/  LDG.E.U8 R98, desc[UR38][R8.64+0x51] ;  /* 0x0000512608627981 */ /* 0x000f64000c1e1100 */
[----:B-----5:R-:W-:-:S05]  /*37f0*/  PRMT R12, R98, 0x8880, RZ ;  /* 0x00008880620c7816 */ /* 0x020fca00000000ff */
[----:B------:R-:W-:-:S07]  /*3800*/  IMAD R15, R12, R91, RZ ;  /* 0x0000005b0c0f7224 */ /* 0x000fce00078e02ff */
.L_x_117:
[----:B------:R-:W-:Y:S05]  /*3810*/  BSYNC B1 ;  /* 0x0000000000017941 */ /* 0x000fea0003800000 */
.L_x_116:
        /* <DEDUP_REMOVED lines=11> */
.L_x_119:
[----:B------:R-:W-:Y:S05]  /*38d0*/  BSYNC B1 ;  /* 0x0000000000017941 */ /* 0x000fea0003800000 */
.L_x_118:
[----:B---3--:R-:W-:Y:S01]  /*38e0*/  @!P4 IMAD R13, R66, R90, R15 ;  /* 0x0000005a420dc224 */ /* 0x008fe200078e020f */
[----:B------:R-:W-:Y:S04]  /*38f0*/  BSSY B1, `(.L_x_120) ;  /* 0x0000006000017945 */ /* 0x000fe80003800000 */
[----:B------:R3:W-:Y:S01]  /*3900*/  @!P4 STG.E.U8 desc[UR38][R6.64+0x50], R13 ;  /* 0x0000500d0600c986 */ /* 0x0007e2000c101126 */
[----:B------:R-:W-:Y:S05]  /*3910*/  @P3 BRA `(.L_x_121) ;  /* 0x00000000000c3947 */ /* 0x000fea0003800000 */
[----:B------:R-:W5:Y:S02]  /*3920*/  LDG.E.U8 R98, desc[UR38][R10.64+0x51] ;  /* 0x000051260a627981 */ /* 0x000f64000c1e1100 */
[----:B-----5:R-:W-:-:S05]  /*3930*/  PRMT R12, R98, 0x8880, RZ ;  /* 0x00008880620c7816 */ /* 0x020fca00000000ff */
[----:B------:R-:W-:-:S07]  /*3940*/  IMAD R15, R12, R91, RZ ;  /* 0x0000005b0c0f7224 */ /* 0x000fce00078e02ff */
.L_x_121:
[----:B------:R-:W-:Y:S05]  /*3950*/  BSYNC B1 ;  /* 0x0000000000017941 */ /* 0x000fea0003800000 */
.L_x_120:
[----:B------:R-:W-:Y:S01]  /*3960*/  @!P3 IMAD R67, R67, R90, R15 ;  /* 0x0000005a4343b224 */ /* 0x000fe200078e020f */
[----:B------:R-:W-:Y:S04]  /*3970*/  BSSY B1, `(.L_x_122) ;  /* 0x0000006000017945 */ /* 0x000fe80003800000 */
[----:B------:R0:W-:Y:S01]  /*3980*/  @!P3 STG.E.U8 desc[UR38][R6.64+0x51], R67 ;  /* 0x000051430600b986 */ /* 0x0001e2000c101126 */
[----:B------:R-:W-:Y:S05]  /*3990*/  @P5 BRA `(.L_x_123) ;  /* 0x00000000000c5947 */ /* 0x000fea0003800000 */
[----:B------:R-:W5:Y:S02]  /*39a0*/  LDG.E.U8 R98, desc[UR38][R8.64+0x58] ;  /* 0x0000582608627981 */ /* 0x000f64000c1e1100 */
[----:B-----5:R-:W-:-:S05]  /*39b0*/  PRMT R12, R98, 0x8880, RZ ;  /* 0x00008880620c7816 */ /* 0x020fca00000000ff */
[----:B------:R-:W-:-:S07]  /*39c0*/  IMAD R15, R12, R91, RZ ;  /* 0x0000005b0c0f7224 */ /* 0x000fce00078e02ff */
.L_x_123:
[----:B------:R-:W-:Y:S05]  /*39d0*/  BSYNC B1 ;  /* 0x0000000000017941 */ /* 0x000fea0003800000 */
.L_x_122:
[----:B---3--:R-:W-:Y:S01]  /*39e0*/  @!P5 IMAD R13, R68, R90, R15 ;  /* 0x0000005a440dd224 */ /* 0x008fe200078e020f */
[----:B------:R-:W-:Y:S04]  /*39f0*/  BSSY B1, `(.L_x_124) ;  /* 0x0000006000017945 */ /* 0x000fe80003800000 */
[----:B------:R3:W-:Y:S01]  /*3a00*/  @!P5 STG.E.U8 desc[UR38][R4.64+0x58], R13 ;  /* 0x0000580d0400d986 */ /* 0x0007e2000c101126 */
[----:B------:R-:W-:Y:S05]  /*3a10*/  @P2 BRA `(.L_x_125) ;  /* 0x00000000000c2947 */ /* 0x000fea0003800000 */
[----:B------:R-:W5:Y:S02]  /*3a20*/  LDG.E.U8 R98, desc[UR38][R8.64+0x59] ;  /* 0x0000592608627981 */ /* 0x000f64000c1e1100 */
[----:B-----5:R-:W-:-:S05]  /*3a30*/  PRMT R12, R98, 0x8880, RZ ;  /* 0x00008880620c7816 */ /* 0x020fca00000000ff */
[----:B------:R-:W-:-:S07]  /*3a40*/  IMAD R15, R12, R91, RZ ;  /* 0x0000005b0c0f7224 */ /* 0x000fce00078e02ff */
.L_x_125:
[----:B------:R-:W-:Y:S05]  /*3a50*/  BSYNC B1 ;  /* 0x0000000000017941 */ /* 0x000fea0003800000 */
.L_x_124:
        /* <DEDUP_REMOVED lines=11> */
.L_x_127:
[----:B------:R-:W-:Y:S05]  /*3b10*/  BSYNC B1 ;  /* 0x0000000000017941 */ /* 0x000fea0003800000 */
.L_x_126:
[----:B---3--:R-:W-:Y:S01]  /*3b20*/  @!P4 IMAD R13, R70, R90, R15 ;  /* 0x0000005a460dc224 */ /* 0x008fe200078e020f */
[----:B------:R-:W-:Y:S04]  /*3b30*/  BSSY B1, `(.L_x_128) ;  /* 0x0000006000017945 */ /* 0x000fe80003800000 */
[----:B------:R3:W-:Y:S01]  /*3b40*/  @!P4 STG.E.U8 desc[UR38][R6.64+0x58], R13 ;  /* 0x0000580d0600c986 */ /* 0x0007e2000c101126 */
[----:B------:R-:W-:Y:S05]  /*3b50*/  @P3 BRA `(.L_x_129) ;  /* 0x00000000000c3947 */ /* 0x000fea0003800000 */
[----:B------:R-:W5:Y:S02]  /*3b60*/  LDG.E.U8 R98, desc[UR38][R10.64+0x59] ;  /* 0x000059260a627981 */ /* 0x000f64000c1e1100 */
[----:B-----5:R-:W-:-:S05]  /*3b70*/  PRMT R12, R98, 0x8880, RZ ;  /* 0x00008880620c7816 */ /* 0x020fca00000000ff */
[----:B------:R-:W-:-:S07]  /*3b80*/  IMAD R15, R12, R91, RZ ;  /* 0x0000005b0c0f7224 */ /* 0x000fce00078e02ff */
.L_x_129:
[----:B------:R-:W-:Y:S05]  /*3b90*/  BSYNC B1 ;  /* 0x0000000000017941 */ /* 0x000fea0003800000 */
.L_x_128:
[----:B------:R-:W-:Y:S01]  /*3ba0*/  @!P3 IMAD R71, R71, R90, R15 ;  /* 0x0000005a4747b224 */ /* 0x000fe200078e020f */
[----:B------:R-:W-:Y:S04]  /*3bb0*/  BSSY B1, `(.L_x_130) ;  /* 0x0000006000017945 */ /* 0x000fe80003800000 */
[----:B------:R0:W-:Y:S01]  /*3bc0*/  @!P3 STG.E.U8 desc[UR38][R6.64+0x59], R71 ;  /* 0x000059470600b986 */ /* 0x0001e2000c101126 */
[----:B------:R-:W-:Y:S05]  /*3bd0*/  @P5 BRA `(.L_x_131) ;  /* 0x00000000000c5947 */ /* 0x000fea0003800000 */
[----:B------:R-:W5:Y:S02]  /*3be0*/  LDG.E.U8 R98, desc[UR38][R8.64+0x60] ;  /* 0x0000602608627981 */ /* 0x000f64000c1e1100 */
[----:B-----5:R-:W-:-:S05]  /*3bf0*/  PRMT R12, R98, 0x8880, RZ ;  /* 0x00008880620c7816 */ /* 0x020fca00000000ff */
[----:B------:R-:W-:-:S07]  /*3c00*/  IMAD R15, R12, R91, RZ ;  /* 0x0000005b0c0f7224 */ /* 0x000fce00078e02ff */
.L_x_131:
[----:B------:R-:W-:Y:S05]  /*3c10*/  BSYNC B1 ;  /* 0x0000000000017941 */ /* 0x000fea0003800000 */
.L_x_130:
[----:B---3--:R-:W-:Y:S01]  /*3c20*/  @!P5 IMAD R13, R72, R90, R15 ;  /* 0x0000005a480dd224 */ /* 0x008fe200078e020f */
[----:B------:R-:W-:Y:S04]  /*3c30*/  BSSY B1, `(.L_x_132) ;  /* 0x0000006000017945 */ /* 0x000fe80003800000 */
[----:B------:R3:W-:Y:S01]  /*3c40*/  @!P5 STG.E.U8 desc[UR38][R4.64+0x60], R13 ;  /* 0x0000600d0400d986 */ /* 0x0007e2000c101126 */
[----:B------:R-:W-:Y:S05]  /*3c50*/  @P2 BRA `(.L_x_133) ;  /* 0x00000000000c2947 */ /* 0x000fea0003800000 */
[----:B------:R-:W5:Y:S02]  /*3c60*/  LDG.E.U8 R98, desc[UR38][R8.64+0x61] ;  /* 0x0000612608627981 */ /* 0x000f64000c1e1100 */
[----:B-----5:R-:W-:-:S05]  /*3c70*/  PRMT R12, R98, 0x8880, RZ ;  /* 0x00008880620c7816 */ /* 0x020fca00000000ff */
[----:B------:R-:W-:-:S07]  /*3c80*/  IMAD R15, R12, R91, RZ ;  /* 0x0000005b0c0f7224 */ /* 0x000fce00078e02ff */
.L_x_133:
[----:B------:R-:W-:Y:S05]  /*3c90*/  BSYNC B1 ;  /* 0x0000000000017941 */ /* 0x000fea0003800000 */
.L_x_132:
        /* <DEDUP_REMOVED lines=11> */
.L_x_135:
[----:B------:R-:W-:Y:S05]  /*3d50*/  BSYNC B1 ;  /* 0x0000000000017941 */ /* 0x000fea0003800000 */
.L_x_134:
[----:B---3--:R-:W-:Y:S01]  /*3d60*/  @!P4 IMAD R13, R74, R90, R15 ;  /* 0x0000005a4a0dc224 */ /* 0x008fe200078e020f */
[----:B------:R-:W-:Y:S04]  /*3d70*/  BSSY B1, `(.L_x_136) ;  /* 0x0000006000017945 */ /* 0x000fe80003800000 */
[----:B------:R3:W-:Y:S01]  /*3d80*/  @!P4 STG.E.U8 desc[UR38][R6.64+0x60], R13 ;  /* 0x0000600d0600c986 */ /* 0x0007e2000c101126 */
[----:B------:R-:W-:Y:S05]  /*3d90*/  @P3 BRA `(.L_x_137) ;  /* 0x00000000000c3947 */ /* 0x000fea0003800000 */
[----:B------:R-:W5:Y:S02]  /*3da0*/  LDG.E.U8 R98, desc[UR38][R10.64+0x61] ;  /* 0x000061260a627981 */ /* 0x000f64000c1e1100 */
[----:B-----5:R-:W-:-:S05]  /*3db0*/  PRMT R12, R98, 0x8880, RZ ;  /* 0x00008880620c7816 */ /* 0x020fca00000000ff */
[----:B------:R-:W-:-:S07]  /*3dc0*/  IMAD R15, R12, R91, RZ ;  /* 0x0000005b0c0f7224 */ /* 0x000fce00078e02ff */
.L_x_137:
[----:B------:R-:W-:Y:S05]  /*3dd0*/  BSYNC B1 ;  /* 0x0000000000017941 */ /* 0x000fea0003800000 */
.L_x_136:
[----:B------:R-:W-:Y:S01]  /*3de0*/  @!P3 IMAD R75, R75, R90, R15 ;  /* 0x0000005a4b4bb224 */ /* 0x000fe200078e020f */
[----:B------:R-:W-:Y:S04]  /*3df0*/  BSSY B1, `(.L_x_138) ;  /* 0x0000006000017945 */ /* 0x000fe80003800000 */
[----:B------:R0:W-:Y:S01]  /*3e00*/  @!P3 STG.E.U8 desc[UR38][R6.64+0x61], R75 ;  /* 0x0000614b0600b986 */ /* 0x0001e2000c101126 */
[----:B------:R-:W-:Y:S05]  /*3e10*/  @P5 BRA `(.L_x_139) ;  /* 0x00000000000c5947 */ /* 0x000fea0003800000 */
[----:B------:R-:W5:Y:S02]  /*3e20*/  LDG.E.U8 R98, desc[UR38][R8.64+0x68] ;  /* 0x0000682608627981 */ /* 0x000f64000c1e1100 */
[----:B-----5:R-:W-:-:S05]  /*3e30*/  PRMT R12, R98, 0x8880, RZ ;  /* 0x00008880620c7816 */ /* 0x020fca00000000ff */
[----:B------:R-:W-:-:S07]  /*3e40*/  IMAD R15, R12, R91, RZ ;  /* 0x0000005b0c0f7224 */ /* 0x000fce00078e02ff */
.L_x_139:
[----:B------:R-:W-:Y:S05]  /*3e50*/  BSYNC B1 ;  /* 0x0000000000017941 */ /* 0x000fea0003800000 */
.L_x_138:
[----:B---3--:R-:W-:Y:S01]  /*3e60*/  @!P5 IMAD R13, R76, R90, R15 ;  /* 0x0000005a4c0dd224 */ /* 0x008fe200078e020f */
[----:B------:R-:W-:Y:S04]  /*3e70*/  BSSY B1, `(.L_x_140) ;  /* 0x0000006000017945 */ /* 0x000fe80003800000 */
[----:B------:R3:W-:Y:S01]  /*3e80*/  @!P5 STG.E.U8 desc[UR38][R4.64+0x68], R13 ;  /* 0x0000680d0400d986 */ /* 0x0007e2000c101126 */
[----:B------:R-:W-:Y:S05]  /*3e90*/  @P2 BRA `(.L_x_141) ;  /* 0x00000000000c2947 */ /* 0x000fea0003800000 */
[----:B------:R-:W5:Y:S02]  /*3ea0*/  LDG.E.U8 R98, desc[UR38][R8.64+0x69] ;  /* 0x0000692608627981 */ /* 0x000f64000c1e1100 */
[----:B-----5:R-:W-:-:S05]  /*3eb0*/  PRMT R12, R98, 0x8880, RZ ;  /* 0x00008880620c7816 */ /* 0x020fca00000000ff */
[----:B------:R-:W-:-:S07]  /*3ec0*/  IMAD R15, R12, R91, RZ ;  /* 0x0000005b0c0f7224 */ /* 0x000fce00078e02ff */
.L_x_141:
[----:B------:R-:W-:Y:S05]  /*3ed0*/  BSYNC B1 ;  /* 0x0000000000017941 */ /* 0x000fea0003800000 */
.L_x_140:
        /* <DEDUP_REMOVED lines=11> */
.L_x_143:
[----:B------:R-:W-:Y:S05]  /*3f90*/  BSYNC B1 ;  /* 0x0000000000017941 */ /* 0x000fea0003800000 */
.L_x_142:
[----:B---3--:R-:W-:Y:S01]  /*3fa0*/  @!P4 IMAD R13, R78, R90, R15 ;  /* 0x0000005a4e0dc224 */ /* 0x008fe200078e020f */
[----:B------:R-:W-:Y:S04]  /*3fb0*/  BSSY B1, `(.L_x_144) ;  /* 0x0000006000017945 */ /* 0x000fe80003800000 */
[----:B------:R3:W-:Y:S01]  /*3fc0*/  @!P4 STG.E.U8 desc[UR38][R6.64+0x68], R13 ;  /* 0x0000680d0600c986 */ /* 0x0007e2000c101126 */
[----:B------:R-:W-:Y:S05]  /*3fd0*/  @P3 BRA `(.L_x_145) ;  /* 0x00000000000c3947 */ /* 0x000fea0003800000 */
[----:B------:R-:W5:Y:S02]  /*3fe0*/  LDG.E.U8 R98, desc[UR38][R10.64+0x69] ;  /* 0x000069260a627981 */ /* 0x000f64000c1e1100 */
[----:B-----5:R-:W-:-:S05]  /*3ff0*/  PRMT R12, R98, 0x8880, RZ ;  /* 0x00008880620c7816 */ /* 0x020fca00000000ff */
[----:B------:R-:W-:-:S07]  /*4000*/  IMAD R15, R12, R91, RZ ;  /* 0x0000005b0c0f7224 */ /* 0x000fce00078e02ff */
.L_x_145:
[----:B------:R-:W-:Y:S05]  /*4010*/  BSYNC B1 ;  /* 0x0000000000017941 */ /* 0x000fea0003800000 */
.L_x_144:
[----:B------:R-:W-:Y:S01]  /*4020*/  @!P3 IMAD R79, R79, R90, R15 ;  /* 0x0000005a4f4fb224 */ /* 0x000fe200078e020f */
[----:B------:R-:W-:Y:S04]  /*4030*/  BSSY B1, `(.L_x_146) ;  /* 0x0000006000017945 */ /* 0x000fe80003800000 */
[----:B------:R0:W-:Y:S01]  /*4040*/  @!P3 STG.E.U8 desc[UR38][R6.64+0x69], R79 ;  /* 0x0000694f0600b986 */ /* 0x0001e2000c101126 */
[----:B------:R-:W-:Y:S05]  /*4050*/  @P5 BRA `(.L_x_147) ;  /* 0x00000000000c5947 */ /* 0x000fea0003800000 */
[----:B------:R-:W5:Y:S02]  /*4060*/  LDG.E.U8 R98, desc[UR38][R8.64+0x70] ;  /* 0x0000702608627981 */ /* 0x000f64000c1e1100 */
[----:B-----5:R-:W-:-:S05]  /*4070*/  PRMT R12, R98, 0x8880, RZ ;  /* 0x00008880620c7816 */ /* 0x020fca00000000ff */
[----:B------:R-:W-:-:S07]  /*4080*/  IMAD R15, R12, R91, RZ ;  /* 0x0000005b0c0f7224 */ /* 0x000fce00078e02ff */
.L_x_147:
[----:B------:R-:W-:Y:S05]  /*4090*/  BSYNC B1 ;  /* 0x0000000000017941 */ /* 0x000fea0003800000 */
.L_x_146:
[----:B---3--:R-:W-:Y:S01]  /*40a0*/  @!P5 IMAD R13, R80, R90, R15 ;  /* 0x0000005a500dd224 */ /* 0x008fe200078e020f */
[----:B------:R-:W-:Y:S04]  /*40b0*/  BSSY B1, `(.L_x_148) ;  /* 0x0000006000017945 */ /* 0x000fe80003800000 */
[----:B------:R3:W-:Y:S01]  /*40c0*/  @!P5 STG.E.U8 desc[UR38][R4.64+0x70], R13 ;  /* 0x0000700d0400d986 */ /* 0x0007e2000c101126 */
[----:B------:R-:W-:Y:S05]  /*40d0*/  @P2 BRA `(.L_x_149) ;  /* 0x00000000000c2947 */ /* 0x000fea0003800000 */
[----:B------:R-:W5:Y:S02]  /*40e0*/  LDG.E.U8 R98, desc[UR38][R8.64+0x71] ;  /* 0x0000712608627981 */ /* 0x000f64000c1e1100 */
[----:B-----5:R-:W-:-:S05]  /*40f0*/  PRMT R12, R98, 0x8880, RZ ;  /* 0x00008880620c7816 */ /* 0x020fca00000000ff */
[----:B------:R-:W-:-:S07]  /*4100*/  IMAD R15, R12, R91, RZ ;  /* 0x0000005b0c0f7224 */ /* 0x000fce00078e02ff */
.L_x_149:
[----:B------:R-:W-:Y:S05]  /*4110*/  BSYNC B1 ;  /* 0x0000000000017941 */ /* 0x000fea0003800000 */
.L_x_148:
[----:B------:R-:W-:Y:S01]  /*4120*/  ISETP.LT.OR P4, PT, R3, 0x71, !P0 ;  /* 0x000000710300780c */ /* 0x000fe20004781670 */
[----:B------:R-:W-:Y:S01]  /*4130*/  @!P2 IMAD R81, R81, R90, R15 ;  /* 0x0000005a5151a224 */ /* 0x000fe200078e020f */
[----:B------:R-:W-:Y:S01]  /*4140*/  BSSY B1, `(.L_x_150) ;  /* 0x000000a000017945 */ /* 0x000fe20003800000 */
[C---:B------:R-:W-:Y:S02]  /*4150*/  ISETP.LT.OR P3, PT, R3.reuse, 0x72, !P0 ;  /* 0x000000720300780c */ /* 0x040fe40004761670 */
[C---:B------:R-:W-:Y:S01]  /*4160*/  ISETP.LT.OR P5, PT, R3.reuse, 0x79, !P0 ;  /* 0x000000790300780c */ /* 0x040fe200047a1670 */
[----:B------:R0:W-:Y:S01]  /*4170*/  @!P2 STG.E.U8 desc[UR38][R4.64+0x71], R81 ;  /* 0x000071510400a986 */ /* 0x0001e2000c101126 */
[C---:B------:R-:W-:Y:S02]  /*4180*/  ISETP.LT.OR P2, PT, R3.reuse, 0x79, !P1 ;  /* 0x000000790300780c */ /* 0x040fe40004f41670 */
[----:B------:R-:W-:-:S04]  /*4190*/  ISETP.LT.OR P1, PT, R3, 0x7a, !P1 ;  /* 0x0000007a0300780c */ /* 0x000fc80004f21670 */
[----:B------:R-:W-:Y:S09]  /*41a0*/  @P4 BRA `(.L_x_151) ;  /* 0x00000000000c4947 */ /* 0x000ff20003800000 */
[----:B------:R-:W5:Y:S02]  /*41b0*/  LDG.E.U8 R98, desc[UR38][R10.64+0x70] ;  /* 0x000070260a627981 */ /* 0x000f64000c1e1100 */
[----:B-----5:R-:W-:-:S05]  /*41c0*/  PRMT R12, R98, 0x8880, RZ ;  /* 0x00008880620c7816 */ /* 0x020fca00000000ff */
[----:B------:R-:W-:-:S07]  /*41d0*/  IMAD R15, R12, R91, RZ ;  /* 0x0000005b0c0f7224 */ /* 0x000fce00078e02ff */
.L_x_151:
[----:B------:R-:W-:Y:S05]  /*41e0*/  BSYNC B1 ;  /* 0x0000000000017941 */ /* 0x000fea0003800000 */
.L_x_150:
[----:B---3--:R-:W-:Y:S01]  /*41f0*/  @!P4 IMAD R13, R82, R90, R15 ;  /* 0x0000005a520dc224 */ /* 0x008fe200078e020f */
[----:B------:R-:W-:Y:S04]  /*4200*/  BSSY B1, `(.L_x_152) ;  /* 0x0000006000017945 */ /* 0x000fe80003800000 */
[----:B------:R3:W-:Y:S01]  /*4210*/  @!P4 STG.E.U8 desc[UR38][R6.64+0x70], R13 ;  /* 0x0000700d0600c986 */ /* 0x0007e2000c101126 */
[----:B------:R-:W-:Y:S05]  /*4220*/  @P3 BRA `(.L_x_153) ;  /* 0x00000000000c3947 */ /* 0x000fea0003800000 */
[----:B------:R-:W5:Y:S02]  /*4230*/  LDG.E.U8 R98, desc[UR38][R10.64+0x71] ;  /* 0x000071260a627981 */ /* 0x000f64000c1e1100 */
[----:B-----5:R-:W-:-:S05]  /*4240*/  PRMT R12, R98, 0x8880, RZ ;  /* 0x00008880620c7816 */ /* 0x020fca00000000ff */
[----:B------:R-:W-:-:S07]  /*4250*/  IMAD R15, R12, R91, RZ ;  /* 0x0000005b0c0f7224 */ /* 0x000fce00078e02ff */
.L_x_153:
[----:B------:R-:W-:Y:S05]  /*4260*/  BSYNC B1 ;  /* 0x0000000000017941 */ /* 0x000fea0003800000 */
.L_x_152:
[----:B------:R-:W-:Y:S01]  /*4270*/  @!P3 IMAD R83, R83, R90, R15 ;  /* 0x0000005a5353b224 */ /* 0x000fe200078e020f */
[----:B------:R-:W-:Y:S04]  /*4280*/  BSSY B1, `(.L_x_154) ;  /* 0x0000006000017945 */ /* 0x000fe80003800000 */
[----:B------:R0:W-:Y:S01]  /*4290*/  @!P3 STG.E.U8 desc[UR38][R6.64+0x71], R83 ;  /* 0x000071530600b986 */ /* 0x0001e2000c101126 */
[----:B------:R-:W-:Y:S05]  /*42a0*/  @P2 BRA `(.L_x_155) ;  /* 0x00000000000c2947 */ /* 0x000fea0003800000 */
[----:B------:R-:W5:Y:S02]  /*42b0*/  LDG.E.U8 R98, desc[UR38][R8.64+0x78] ;  /* 0x0000782608627981 */ /* 0x000f64000c1e1100 */
[----:B-----5:R-:W-:-:S05]  /*42c0*/  PRMT R12, R98, 0x8880, RZ ;  /* 0x00008880620c7816 */ /* 0x020fca00000000ff */
[----:B------:R-:W-:-:S07]  /*42d0*/  IMAD R15, R12, R91, RZ ;  /* 0x0000005b0c0f7224 */ /* 0x000fce00078e02ff */
.L_x_155:
[----:B------:R-:W-:Y:S05]  /*42e0*/  BSYNC B1 ;  /* 0x0000000000017941 */ /* 0x000fea0003800000 */
.L_x_154:
[----:B---3--:R-:W-:Y:S01]  /*42f0*/  @!P2 IMAD R13, R84, R90, R15 ;  /* 0x0000005a540da224 */ /* 0x008fe200078e020f */
[----:B------:R-:W-:Y:S04]  /*4300*/  BSSY B1, `(.L_x_156) ;  /* 0x0000006000017945 */ /* 0x000fe80003800000 */
[----:B------:R3:W-:Y:S01]  /*4310*/  @!P2 STG.E.U8 desc[UR38][R4.64+0x78], R13 ;  /* 0x0000780d0400a986 */ /* 0x0007e2000c101126 */
[----:B------:R-:W-:Y:S05]  /*4320*/  @P1 BRA `(.L_x_157) ;  /* 0x00000000000c1947 */ /* 0x000fea0003800000 */
[----:B------:R-:W5:Y:S02]  /*4330*/  LDG.E.U8 R98, desc[UR38][R8.64+0x79] ;  /* 0x0000792608627981 */ /* 0x000f64000c1e1100 */
[----:B-----5:R-:W-:-:S05]  /*4340*/  PRMT R12, R98, 0x8880, RZ ;  /* 0x00008880620c7816 */ /* 0x020fca00000000ff */
[----:B------:R-:W-:-:S07]  /*4350*/  IMAD R15, R12, R91, RZ ;  /* 0x0000005b0c0f7224 */ /* 0x000fce00078e02ff */
.L_x_157:
[----:B------:R-:W-:Y:S05]  /*4360*/  BSYNC B1 ;  /* 0x0000000000017941 */ /* 0x000fea0003800000 */
.L_x_156:
[----:B------:R-:W-:Y:S01]  /*4370*/  @!P1 IMAD R85, R85, R90, R15 ;  /* 0x0000005a55559224 */ /* 0x000fe200078e020f */
[----:B------:R-:W-:Y:S04]  /*4380*/  BSSY B1, `(.L_x_158) ;  /* 0x0000006000017945 */ /* 0x000fe80003800000 */
[----:B------:R0:W-:Y:S01]  /*4390*/  @!P1 STG.E.U8 desc[UR38][R4.64+0x79], R85 ;  /* 0x0000795504009986 */ /* 0x0001e2000c101126 */
[----:B------:R-:W-:Y:S05]  /*43a0*/  @P5 BRA `(.L_x_159) ;  /* 0x00000000000c5947 */ /* 0x000fea0003800000 */
[----:B------:R-:W0:Y:S02]  /*43b0*/  LDG.E.U8 R98, desc[UR38][R10.64+0x78] ;  /* 0x000078260a627981 */ /* 0x000e24000c1e1100 */
[----:B0123--:R-:W-:-:S05]  /*43c0*/  PRMT R4, R98, 0x8880, RZ ;  /* 0x0000888062047816 */ /* 0x00ffca00000000ff */
[----:B------:R-:W-:-:S07]  /*43d0*/  IMAD R15, R4, R91, RZ ;  /* 0x0000005b040f7224 */ /* 0x000fce00078e02ff */
.L_x_159:
[----:B------:R-:W-:Y:S05]  /*43e0*/  BSYNC B1 ;  /* 0x0000000000017941 */ /* 0x000fea0003800000 */
.L_x_158:
[----:B0123--:R-:W-:Y:S01]  /*43f0*/  @!P5 IMAD R5, R86, R90, R15 ;  /* 0x0000005a5605d224 */ /* 0x00ffe200078e020f */
[----:B------:R-:W-:Y:S01]  /*4400*/  ISETP.LT.OR P0, PT, R3, 0x7a, !P0 ;  /* 0x0000007a0300780c */ /* 0x000fe20004701670 */
[----:B------:R-:W-:Y:S03]  /*4410*/  BSSY B1, `(.L_x_160) ;  /* 0x0000006000017945 */ /* 0x000fe60003800000 */
[----:B------:R0:W-:Y:S09]  /*4420*/  @!P5 STG.E.U8 desc[UR38][R6.64+0x78], R5 ;  /* 0x000078050600d986 */ /* 0x0001f2000c101126 */
[----:B------:R-:W-:Y:S05]  /*4430*/  @P0 BRA `(.L_x_161) ;  /* 0x00000000000c0947 */ /* 0x000fea0003800000 */
[----:B------:R-:W2:Y:S02]  /*4440*/  LDG.E.U8 R98, desc[UR38][R10.64+0x79] ;  /* 0x000079260a627981 */ /* 0x000ea4000c1e1100 */
[----:B--2---:R-:W-:-:S05]  /*4450*/  PRMT R4, R98, 0x8880, RZ ;  /* 0x0000888062047816 */ /* 0x004fca00000000ff */
[----:B------:R-:W-:-:S07]  /*4460*/  IMAD R15, R4, R91, RZ ;  /* 0x0000005b040f7224 */ /* 0x000fce00078e02ff */
.L_x_161:
[----:B------:R-:W-:Y:S05]  /*4470*/  BSYNC B1 ;  /* 0x0000000000017941 */ /* 0x000fea0003800000 */
.L_x_160:
[----:B------:R-:W-:Y:S01]  /*4480*/  IMAD R15, R87, R90, R15 ;  /* 0x0000005a570f7224 */ /* 0x000fe200078e020f */
[----:B------:R-:W-:Y:S06]  /*4490*/  @P0 BRA `(.L_x_162) ;  /* 0x0000000c00100947 */ /* 0x000fec0003800000 */
[----:B------:R1:W-:Y:S01]  /*44a0*/  STG.E.U8 desc[UR38][R6.64+0x79], R15 ;  /* 0x0000790f06007986 */ /* 0x0003e2000c101126 */
[----:B------:R-:W-:Y:S05]  /*44b0*/  BRA `(.L_x_162) ;  /* 0x0000000c00087947 */ /* 0x000fea0003800000 */
.L_x_33:
[C---:B------:R-:W-:Y:S02]  /*44c0*/  ISETP.GE.AND P1, PT, R99.reuse, 0x1, PT ;  /* 0x000000016300780c */ /* 0x040fe40003f26270 */
[----:B------:R-:W-:Y:S02]  /*44d0*/  ISETP.GE.AND P0, PT, R99, 0x9, PT ;  /* 0x000000096300780c */ /* 0x000fe40003f06270 */
[C---:B------:R-:W-:Y:S02]  /*44e0*/  ISETP.LT.OR P4, PT, R3.reuse, 0x1, !P1 ;  /* 0x000000010300780c */ /* 0x040fe40004f81670 */
[C---:B------:R-:W-:Y:S02]  /*44f0*/  ISETP.LT.OR P3, PT, R3.reuse, 0x2, !P1 ;  /* 0x000000020300780c */ /* 0x040fe40004f61670 */
[C---:B------:R-:W-:Y:S02]  /*4500*/  ISETP.LT.OR P2, PT, R3.reuse, 0x1, !P0 ;  /* 0x000000010300780c */ /* 0x040fe40004741670 */
[----:B------:R-:W-:-:S07]  /*4510*/  ISETP.LT.OR P5, PT, R3, 0x2, !P0 ;  /* 0x000000020300780c */ /* 0x000fce00047a1670 */
[-C--:B------:R-:W-:Y:S02]  /*4520*/  @!P4 IMAD R9, R24, R90.reuse, RZ ;  /* 0x0000005a1809c224 */ /* 0x080fe400078e02ff */
[-C--:B------:R-:W-:Y:S02]  /*4530*/  @!P3 IMAD R25, R25, R90.reuse, RZ ;  /* 0x0000005a1919b224 */ /* 0x080fe400078e02ff */
[-C--:B------:R-:W-:Y:S01]  /*4540*/  @!P2 IMAD R11, R26, R90.reuse, RZ ;  /* 0x0000005a1a0ba224 */ /* 0x080fe200078e02ff */
[----:B------:R0:W-:Y:S01]  /*4550*/  @!P4 STG.E.U8 desc[UR38][R4.64], R9 ;  /* 0x000000090400c986 */ /* 0x0001e2000c101126 */
[----:B------:R-:W-:Y:S01]  /*4560*/  ISETP.LT.OR P4, PT, R3, 0x9, !P1 ;  /* 0x000000090300780c */ /* 0x000fe20004f81670 */
[----:B------:R-:W-:Y:S02]  /*4570*/  @!P5 IMAD R27, R27, R90, RZ ;  /* 0x0000005a1b1bd224 */ /* 0x000fe400078e02ff */
[----:B------:R-:W-:Y:S01]  /*4580*/  @!P3 STG.E.U8 desc[UR38][R4.64+0x1], R25 ;  /* 0x000001190400b986 */ /* 0x000fe2000c101126 */
[----:B------:R-:W-:-:S03]  /*4590*/  ISETP.LT.OR P3, PT, R3, 0xa, !P1 ;  /* 0x0000000a0300780c */ /* 0x000fc60004f61670 */
[----:B------:R1:W-:Y:S01]  /*45a0*/  @!P2 STG.E.U8 desc[UR38][R6.64], R11 ;  /* 0x0000000b0600a986 */ /* 0x0003e2000c101126 */
[----:B------:R-:W-:-:S03]  /*45b0*/  ISETP.LT.OR P2, PT, R3, 0x9, !P0 ;  /* 0x000000090300780c */ /* 0x000fc60004741670 */
[----:B------:R-:W-:Y:S01]  /*45c0*/  @!P5 STG.E.U8 desc[UR38][R6.64+0x1], R27 ;  /* 0x0000011b0600d986 */ /* 0x000fe2000c101126 */
[----:B------:R-:W-:Y:S01]  /*45d0*/  ISETP.LT.OR P5, PT, R3, 0xa, !P0 ;  /* 0x0000000a0300780c */ /* 0x000fe200047a1670 */
[----:B------:R-:W-:-:S04]  /*45e0*/  @!P4 IMAD R13, R28, R90, RZ ;  /* 0x0000005a1c0dc224 */ /* 0x000fc800078e02ff */
[-C--:B------:R-:W-:Y:S01]  /*45f0*/  @!P3 IMAD R29, R29, R90.reuse, RZ ;  /* 0x0000005a1d1db224 */ /* 0x080fe200078e02ff */
[----:B------:R-:W-:Y:S01]  /*4600*/  @!P4 STG.E.U8 desc[UR38][R4.64+0x8], R13 ;  /* 0x0000080d0400c986 */ /* 0x000fe2000c101126 */
[C---:B------:R-:W-:Y:S02]  /*4610*/  ISETP.LT.OR P4, PT, R3.reuse, 0x11, !P1 ;  /* 0x000000110300780c */ /* 0x040fe40004f81670 */
[-C--:B0-----:R-:W-:Y:S01]  /*4620*/  @!P2 IMAD R9, R30, R90.reuse, RZ ;  /* 0x0000005a1e09a224 */ /* 0x081fe200078e02ff */
[----:B------:R-:W-:Y:S01]  /*4630*/  @!P3 STG.E.U8 desc[UR38][R4.64+0x9], R29 ;  /* 0x0000091d0400b986 */ /* 0x000fe2000c101126 */
[----:B------:R-:W-:Y:S02]  /*4640*/  ISETP.LT.OR P3, PT, R3, 0x12, !P1 ;  /* 0x000000120300780c */ /* 0x000fe40004f61670 */
[----:B------:R-:W-:Y:S01]  /*4650*/  @!P5 IMAD R31, R31, R90, RZ ;  /* 0x0000005a1f1fd224 */ /* 0x000fe200078e02ff */
[----:B------:R0:W-:Y:S01]  /*4660*/  @!P2 STG.E.U8 desc[UR38][R6.64+0x8], R9 ;  /* 0x000008090600a986 */ /* 0x0001e2000c101126 */
[----:B------:R-:W-:-:S03]  /*4670*/  ISETP.LT.OR P2, PT, R3, 0x11, !P0 ;  /* 0x000000110300780c */ /* 0x000fc60004741670 */
[----:B------:R-:W-:Y:S01]  /*4680*/  @!P5 STG.E.U8 desc[UR38][R6.64+0x9], R31 ;  /* 0x0000091f0600d986 */ /* 0x000fe2000c101126 */
[----:B------:R-:W-:Y:S01]  /*4690*/  ISETP.LT.OR P5, PT, R3, 0x12, !P0 ;  /* 0x000000120300780c */ /* 0x000fe200047a1670 */
[----:B-1----:R-:W-:-:S04]  /*46a0*/  @!P4 IMAD R11, R32, R90, RZ ;  /* 0x0000005a200bc224 */ /* 0x002fc800078e02ff */
        /* <DEDUP_REMOVED lines=109> */
[----:B------:R1:W-:Y:S01]  /*4d80*/  @!P4 STG.E.U8 desc[UR38][R4.64+0x58], R13 ;  /* 0x0000580d0400c986 */ /* 0x0003e2000c101126 */
        /* <DEDUP_REMOVED lines=13> */
[-C--:B-1----:R-:W-:Y:S01]  /*4e60*/  @!P2 IMAD R13, R74, R90.reuse, RZ ;  /* 0x0000005a4a0da224 */ /* 0x082fe200078e02ff */
[----:B------:R-:W-:Y:S01]  /*4e70*/  @!P3 STG.E.U8 desc[UR38][R4.64+0x61], R73 ;  /* 0x000061490400b986 */ /* 0x000fe2000c101126 */
[----:B------:R-:W-:Y:S02]  /*4e80*/  ISETP.LT.OR P3, PT, R3, 0x6a, !P1 ;  /* 0x0000006a0300780c */ /* 0x000fe40004f61670 */
[----:B------:R-:W-:Y:S01]  /*4e90*/  @!P5 IMAD R75, R75, R90, RZ ;  /* 0x0000005a4b4bd224 */ /* 0x000fe200078e02ff */
[----:B------:R1:W-:Y:S01]  /*4ea0*/  @!P2 STG.E.U8 desc[UR38][R6.64+0x60], R13 ;  /* 0x0000600d0600a986 */ /* 0x0003e2000c101126 */
[----:B------:R-:W-:-:S03]  /*4eb0*/  ISETP.LT.OR P2, PT, R3, 0x69, !P0 ;  /* 0x000000690300780c */ /* 0x000fc60004741670 */
[----:B------:R-:W-:Y:S01]  /*4ec0*/  @!P5 STG.E.U8 desc[UR38][R6.64+0x61], R75 ;  /* 0x0000614b0600d986 */ /* 0x000fe2000c101126 */
[----:B------:R-:W-:Y:S01]  /*4ed0*/  ISETP.LT.OR P5, PT, R3, 0x6a, !P0 ;  /* 0x0000006a0300780c */ /* 0x000fe200047a1670 */
[----:B0-----:R-:W-:-:S04]  /*4ee0*/  @!P4 IMAD R9, R76, R90, RZ ;  /* 0x0000005a4c09c224 */ /* 0x001fc800078e02ff */
[-C--:B------:R-:W-:Y:S01]  /*4ef0*/  @!P3 IMAD R77, R77, R90.reuse, RZ ;  /* 0x0000005a4d4db224 */ /* 0x080fe200078e02ff */
[----:B------:R-:W-:Y:S01]  /*4f00*/  @!P4 STG.E.U8 desc[UR38][R4.64+0x68], R9 ;  /* 0x000068090400c986 */ /* 0x000fe2000c101126 */
[C---:B------:R-:W-:Y:S02]  /*4f10*/  ISETP.LT.OR P4, PT, R3.reuse, 0x72, !P1 ;  /* 0x000000720300780c */ /* 0x040fe40004f81670 */
[-C--:B--2---:R-:W-:Y:S01]  /*4f20*/  @!P2 IMAD R11, R78, R90.reuse, RZ ;  /* 0x0000005a4e0ba224 */ /* 0x084fe200078e02ff */
[----:B------:R-:W-:Y:S01]  /*4f30*/  @!P3 STG.E.U8 desc[UR38][R4.64+0x69], R77 ;  /* 0x0000694d0400b986 */ /* 0x000fe2000c101126 */
[----:B------:R-:W-:Y:S02]  /*4f40*/  ISETP.LT.OR P3, PT, R3, 0x71, !P1 ;  /* 0x000000710300780c */ /* 0x000fe40004f61670 */
[----:B------:R-:W-:Y:S01]  /*4f50*/  @!P5 IMAD R79, R79, R90, RZ ;  /* 0x0000005a4f4fd224 */ /* 0x000fe200078e02ff */
[----:B------:R0:W-:Y:S01]  /*4f60*/  @!P2 STG.E.U8 desc[UR38][R6.64+0x68], R11 ;  /* 0x0000680b0600a986 */ /* 0x0001e2000c101126 */
[----:B------:R-:W-:-:S03]  /*4f70*/  ISETP.LT.OR P2, PT, R3, 0x71, !P0 ;  /* 0x000000710300780c */ /* 0x000fc60004741670 */
[----:B------:R2:W-:Y:S01]  /*4f80*/  @!P5 STG.E.U8 desc[UR38][R6.64+0x69], R79 ;  /* 0x0000694f0600d986 */ /* 0x0005e2000c101126 */
[----:B------:R-:W-:Y:S01]  /*4f90*/  ISETP.LT.OR P5, PT, R3, 0x79, !P0 ;  /* 0x000000790300780c */ /* 0x000fe200047a1670 */
[----:B------:R-:W-:-:S04]  /*4fa0*/  @!P4 IMAD R81, R81, R90, RZ ;  /* 0x0000005a5151c224 */ /* 0x000fc800078e02ff */
[-C--:B-1----:R-:W-:Y:S01]  /*4fb0*/  @!P3 IMAD R13, R80, R90.reuse, RZ ;  /* 0x0000005a500db224 */ /* 0x082fe200078e02ff */
[----:B------:R2:W-:Y:S01]  /*4fc0*/  @!P4 STG.E.U8 desc[UR38][R4.64+0x71], R81 ;  /* 0x000071510400c986 */ /* 0x0005e2000c101126 */
[C---:B------:R-:W-:Y:S02]  /*4fd0*/  ISETP.LT.OR P4, PT, R3.reuse, 0x72, !P0 ;  /* 0x000000720300780c */ /* 0x040fe40004781670 */
[C---:B------:R-:W-:Y:S01]  /*4fe0*/  ISETP.LT.OR P0, PT, R3.reuse, 0x7a, !P0 ;  /* 0x0000007a0300780c */ /* 0x040fe20004701670 */
[----:B------:R2:W-:Y:S01]  /*4ff0*/  @!P3 STG.E.U8 desc[UR38][R4.64+0x70], R13 ;  /* 0x0000700d0400b986 */ /* 0x0005e2000c101126 */
[C---:B------:R-:W-:Y:S02]  /*5000*/  ISETP.LT.OR P3, PT, R3.reuse, 0x79, !P1 ;  /* 0x000000790300780c */ /* 0x040fe40004f61670 */
[----:B------:R-:W-:Y:S01]  /*5010*/  ISETP.LT.OR P1, PT, R3, 0x7a, !P1 ;  /* 0x0000007a0300780c */ /* 0x000fe20004f21670 */
[-C--:B------:R-:W-:Y:S02]  /*5020*/  @!P2 IMAD R3, R82, R90.reuse, RZ ;  /* 0x0000005a5203a224 */ /* 0x080fe400078e02ff */
[----:B0-----:R-:W-:-:S03]  /*5030*/  @!P5 IMAD R11, R86, R90, RZ ;  /* 0x0000005a560bd224 */ /* 0x001fc600078e02ff */
[----:B------:R2:W-:Y:S01]  /*5040*/  @!P2 STG.E.U8 desc[UR38][R6.64+0x70], R3 ;  /* 0x000070030600a986 */ /* 0x0005e2000c101126 */
[-C--:B------:R-:W-:Y:S02]  /*5050*/  @!P4 IMAD R83, R83, R90.reuse, RZ ;  /* 0x0000005a5353c224 */ /* 0x080fe400078e02ff */
[-C--:B------:R-:W-:Y:S02]  /*5060*/  @!P0 IMAD R87, R87, R90.reuse, RZ ;  /* 0x0000005a57578224 */ /* 0x080fe400078e02ff */
[-C--:B------:R-:W-:Y:S01]  /*5070*/  @!P3 IMAD R9, R84, R90.reuse, RZ ;  /* 0x0000005a5409b224 */ /* 0x080fe200078e02ff */
[----:B------:R2:W-:Y:S01]  /*5080*/  @!P4 STG.E.U8 desc[UR38][R6.64+0x71], R83 ;  /* 0x000071530600c986 */ /* 0x0005e2000c101126 */
[----:B------:R-:W-:-:S03]  /*5090*/  @!P1 IMAD R85, R85, R90, RZ ;  /* 0x0000005a55559224 */ /* 0x000fc600078e02ff */
[----:B------:R2:W-:Y:S04]  /*50a0*/  @!P3 STG.E.U8 desc[UR38][R4.64+0x78], R9 ;  /* 0x000078090400b986 */ /* 0x0005e8000c101126 */
[----:B------:R2:W-:Y:S04]  /*50b0*/  @!P1 STG.E.U8 desc[UR38][R4.64+0x79], R85 ;  /* 0x0000795504009986 */ /* 0x0005e8000c101126 */
[----:B------:R2:W-:Y:S04]  /*50c0*/  @!P5 STG.E.U8 desc[UR38][R6.64+0x78], R11 ;  /* 0x0000780b0600d986 */ /* 0x0005e8000c101126 */
[----:B------:R2:W-:Y:S02]  /*50d0*/  @!P0 STG.E.U8 desc[UR38][R6.64+0x79], R87 ;  /* 0x0000795706008986 */ /* 0x0005e4000c101126 */
.L_x_162:
[----:B------:R-:W-:Y:S05]  /*50e0*/  BSYNC B0 ;  /* 0x0000000000007941 */ /* 0x000fea0003800000 */
.L_x_32:
[----:B------:R-:W-:Y:S01]  /*50f0*/  IADD3 R16, P0, R16, UR36, RZ ;  /* 0x0000002410107c10 */ /* 0x000fe2000ff1e0ff */
[----:B------:R-:W-:Y:S01]  /*5100*/  ULDC.64 UR4, c[0x0][0x650] ;  /* 0x0001940000047ab9 */ /* 0x000fe20000000a00 */
[----:B--2---:R-:W-:Y:S01]  /*5110*/  PRMT R3, RZ, 0x7610, R3 ;  /* 0x00007610ff037816 */ /* 0x004fe20000000003 */
[----:B------:R-:W-:Y:S01]  /*5120*/  IMAD.MOV.U32 R100, RZ, RZ, -0x1 ;  /* 0xffffffffff647424 */ /* 0x000fe200078e00ff */
[----:B------:R-:W-:Y:S01]  /*5130*/  IADD3.X R17, R17, UR42, RZ, P0, !PT ;  /* 0x0000002a11117c10 */ /* 0x000fe200087fe4ff */
[----:B------:R-:W-:Y:S01]  /*5140*/  IMAD.MOV.U32 R23, RZ, RZ, -0x1 ;  /* 0xffffffffff177424 */ /* 0x000fe200078e00ff */
[----:B------:R-:W-:-:S04]  /*5150*/  ISETP.GE.U32.AND P0, PT, R16, UR4, PT ;  /* 0x0000000410007c0c */ /* 0x000fc8000bf06070 */
[----:B------:R-:W-:-:S13]  /*5160*/  ISETP.GE.U32.AND.EX P0, PT, R17, UR5, PT, P0 ;  /* 0x0000000511007c0c */ /* 0x000fda000bf06100 */
[----:B------:R-:W-:Y:S05]  /*5170*/  @P0 BRA `(.L_x_163) ;  /* 0x0000000400500947 */ /* 0x000fea0003800000 */
[----:B------:R-:W2:Y:S01]  /*5180*/  LDC.64 R10, c[0x0][0x628] ;  /* 0x00018a00ff0a7b82 */ /* 0x000ea20000000a00 */
[----:B------:R-:W3:Y:S01]  /*5190*/  S2R R12, SR_CTAID.X ;  /* 0x00000000000c7919 */ /* 0x000ee20000002500 */
[----:B------:R-:W-:Y:S02]  /*51a0*/  IMAD.MOV.U32 R8, RZ, RZ, R16 ;  /* 0x000000ffff087224 */ /* 0x000fe400078e0010 */
[----:B------:R-:W-:Y:S01]  /*51b0*/  IMAD.MOV.U32 R9, RZ, RZ, R17 ;  /* 0x000000ffff097224 */ /* 0x000fe200078e0011 */
[----:B------:R-:W0:Y:S03]  /*51c0*/  S2R R20, SR_CTAID.Y ;  /* 0x0000000000147919 */ /* 0x000e260000002600 */
[----:B------:R-:W0:Y:S08]  /*51d0*/  LDC R0, c[0x0][0x630] ;  /* 0x00018c00ff007b82 */ /* 0x000e300000000800 */
[----:B-1----:R-:W1:Y:S01]  /*51e0*/  LDC.64 R14, c[0x0][0x620] ;  /* 0x00018800ff0e7b82 */ /* 0x002e620000000a00 */
[----:B--2---:R-:W-:-:S04]  /*51f0*/  ISETP.NE.U32.AND P0, PT, R10, RZ, PT ;  /* 0x000000ff0a00720c */ /* 0x004fc80003f05070 */
[----:B------:R-:W-:-:S13]  /*5200*/  ISETP.NE.AND.EX P0, PT, R11, RZ, PT, P0 ;  /* 0x000000ff0b00720c */ /* 0x000fda0003f05300 */
[----:B01-3--:R-:W-:Y:S05]  /*5210*/  @!P0 BRA `(.L_x_164) ;  /* 0x0000000000288947 */ /* 0x00bfea0003800000 */
[----:B------:R-:W0:Y:S02]  /*5220*/  LDC R3, c[0x0][0x634] ;  /* 0x00018d00ff037b82 */ /* 0x000e240000000800 */
[----:B0-----:R-:W-:-:S05]  /*5230*/  IADD3 R3, P0, R16, R3, RZ ;  /* 0x0000000310037210 */ /* 0x001fca0007f1e0ff */
[----:B------:R-:W-:-:S04]  /*5240*/  IMAD.X R13, RZ, RZ, R17, P0 ;  /* 0x000000ffff0d7224 */ /* 0x000fc800000e0611 */
[----:B------:R-:W-:-:S04]  /*5250*/  IMAD.WIDE.U32 R4, R13, R10, RZ ;  /* 0x0000000a0d047225 */ /* 0x000fc800078e00ff */
[----:B----4-:R-:W-:-:S04]  /*5260*/  IMAD.WIDE.U32 R6, P0, R3, R11, R4 ;  /* 0x0000000b03067225 */ /* 0x010fc80007800004 */
[----:B------:R-:W-:-:S04]  /*5270*/  IMAD.WIDE.U32 R4, R3, R10, RZ ;  /* 0x0000000a03047225 */ /* 0x000fc800078e00ff */
[----:B------:R-:W-:Y:S01]  /*5280*/  IMAD.X R9, RZ, RZ, RZ, P0 ;  /* 0x000000ffff097224 */ /* 0x000fe200000e06ff */
[----:B------:R-:W-:Y:S01]  /*5290*/  IADD3 RZ, P0, R5, R6, RZ ;  /* 0x0000000605ff7210 */ /* 0x000fe20007f1e0ff */
[----:B------:R-:W-:-:S04]  /*52a0*/  IMAD.MOV.U32 R8, RZ, RZ, R7 ;  /* 0x000000ffff087224 */ /* 0x000fc800078e0007 */
[----:B------:R-:W-:-:S08]  /*52b0*/  IMAD.WIDE.U32.X R8, R13, R11, R8, P0 ;  /* 0x0000000b0d087225 */ /* 0x000fd000000e0408 */
.L_x_164:
[-CC-:B------:R-:W-:Y:S01]  /*52c0*/  SHF.R.U64 R23, R8, R0.reuse, R9.reuse ;  /* 0x0000000008177219 */ /* 0x180fe20000001209 */
[----:B----4-:R-:W0:Y:S01]  /*52d0*/  LDC.64 R26, c[0x0][0x640] ;  /* 0x00019000ff1a7b82 */ /* 0x010e220000000a00 */
[----:B------:R-:W-:Y:S01]  /*52e0*/  SHF.R.U32.HI R0, RZ, R0, R9 ;  /* 0x00000000ff007219 */ /* 0x000fe20000011609 */
[----:B------:R-:W-:Y:S01]  /*52f0*/  ULDC UR4, c[0x0][0x150] ;  /* 0x0000540000047ab9 */ /* 0x000fe20000000800 */
[----:B------:R-:W-:Y:S02]  /*5300*/  IADD3 R3, P0, RZ, -R23, RZ ;  /* 0x80000017ff037210 */ /* 0x000fe40007f1e0ff */
[----:B------:R-:W-:-:S03]  /*5310*/  I2FP.F32.U32 R7, R12 ;  /* 0x0000000c00077245 */ /* 0x000fc60000201000 */
[----:B------:R-:W1:Y:S01]  /*5320*/  LDC R6, c[0x0][0x618] ;  /* 0x00018600ff067b82 */ /* 0x000e620000000800 */
[----:B------:R-:W-:Y:S02]  /*5330*/  IMAD.X R5, RZ, RZ, ~R0, P0 ;  /* 0x000000ffff057224 */ /* 0x000fe400000e0e00 */
[----:B------:R-:W-:Y:S01]  /*5340*/  FMUL R7, R7, UR4 ;  /* 0x0000000407077c20 */ /* 0x000fe20008400000 */
[----:B------:R-:W-:Y:S01]  /*5350*/  ULDC UR4, c[0x0][0x154] ;  /* 0x0000550000047ab9 */ /* 0x000fe20000000800 */
[-C--:B------:R-:W-:Y:S02]  /*5360*/  IMAD R0, R5, R14.reuse, RZ ;  /* 0x0000000e05007224 */ /* 0x080fe400078e02ff */
[C---:B------:R-:W-:Y:S01]  /*5370*/  IMAD.WIDE.U32 R4, R3.reuse, R14, R16 ;  /* 0x0000000e03047225 */ /* 0x040fe200078e0010 */
[----:B------:R-:W2:Y:S01]  /*5380*/  LDC R8, c[0x0][0x608] ;  /* 0x00018200ff087b82 */ /* 0x000ea20000000800 */
[----:B------:R-:W3:Y:S02]  /*5390*/  F2I.U32.TRUNC.NTZ R7, R7 ;  /* 0x0000000700077305 */ /* 0x000ee4000020f000 */
[----:B------:R-:W-:Y:S01]  /*53a0*/  IMAD R3, R3, R15, R0 ;  /* 0x0000000f03037224 */ /* 0x000fe200078e0200 */
[----:B------:R-:W-:-:S03]  /*53b0*/  I2FP.F32.U32 R0, R20 ;  /* 0x0000001400007245 */ /* 0x000fc60000201000 */
[----:B------:R-:W-:Y:S01]  /*53c0*/  IMAD.IADD R3, R5, 0x1, R3 ;  /* 0x0000000105037824 */ /* 0x000fe200078e0203 */
[----:B------:R-:W4:Y:S01]  /*53d0*/  LDC R11, c[0x0][0x658] ;  /* 0x00019600ff0b7b82 */ /* 0x000f220000000800 */
[----:B0-----:R-:W-:-:S04]  /*53e0*/  ISETP.NE.U32.AND P0, PT, R26, RZ, PT ;  /* 0x000000ff1a00720c */ /* 0x001fc80003f05070 */
[----:B------:R-:W-:-:S03]  /*53f0*/  ISETP.NE.AND.EX P0, PT, R27, RZ, PT, P0 ;  /* 0x000000ff1b00720c */ /* 0x000fc60003f05300 */
[----:B------:R-:W0:Y:S01]  /*5400*/  LDC R9, c[0x0][0x144] ;  /* 0x00005100ff097b82 */ /* 0x000e220000000800 */
[-C--:B-1----:R-:W-:Y:S01]  /*5410*/  SHF.R.U64 R10, R4, R6.reuse, R3 ;  /* 0x00000006040a7219 */ /* 0x082fe20000001203 */
[----:B---3--:R-:W-:Y:S01]  /*5420*/  IMAD.MOV R7, RZ, RZ, -R7 ;  /* 0x000000ffff077224 */ /* 0x008fe200078e0a07 */
[----:B------:R-:W-:Y:S01]  /*5430*/  SHF.R.U32.HI R3, RZ, R6, R3 ;  /* 0x00000006ff037219 */ /* 0x000fe20000011603 */
[----:B------:R-:W-:-:S04]  /*5440*/  FMUL R6, R0, UR4 ;  /* 0x0000000400067c20 */ /* 0x000fc80008400000 */
[----:B------:R-:W1:Y:S01]  /*5450*/  LDC R21, c[0x0][0x148] ;  /* 0x00005200ff157b82 */ /* 0x000e620000000800 */
[----:B------:R3:W0:Y:S01]  /*5460*/  F2I.U32.TRUNC.NTZ R14, R6 ;  /* 0x00000006000e7305 */ /* 0x000622000020f000 */
[-CC-:B--2---:R-:W-:Y:S02]  /*5470*/  SHF.R.U64 R13, R10, R8.reuse, R3.reuse ;  /* 0x000000080a0d7219 */ /* 0x184fe40000001203 */
[----:B------:R-:W-:-:S04]  /*5480*/  SHF.R.U32.HI R0, RZ, R8, R3 ;  /* 0x00000008ff007219 */ /* 0x000fc80000011603 */
[----:B------:R-:W2:Y:S01]  /*5490*/  LDC R24, c[0x0][0x600] ;  /* 0x00018000ff187b82 */ /* 0x000ea20000000800 */
[-CC-:B----4-:R-:W-:Y:S02]  /*54a0*/  SHF.R.U64 R15, R13, R11.reuse, R0.reuse ;  /* 0x0000000b0d0f7219 */ /* 0x190fe40000001200 */
[----:B------:R-:W-:-:S03]  /*54b0*/  SHF.R.U32.HI R5, RZ, R11, R0 ;  /* 0x0000000bff057219 */ /* 0x000fc60000011600 */
[----:B------:R-:W-:Y:S02]  /*54c0*/  IMAD.MOV.U32 R4, RZ, RZ, R15 ;  /* 0x000000ffff047224 */ /* 0x000fe400078e000f */
[----:B------:R-:W4:Y:S01]  /*54d0*/  LDC R28, c[0x0][0x648] ;  /* 0x00019200ff1c7b82 */ /* 0x000f220000000800 */
[----:B0-----:R-:W-:-:S07]  /*54e0*/  IMAD R25, R9, R7, R12 ;  /* 0x0000000709197224 */ /* 0x001fce00078e020c */
[----:B------:R-:W0:Y:S08]  /*54f0*/  LDC R29, c[0x0][0x638] ;  /* 0x00018e00ff1d7b82 */ /* 0x000e300000000800 */
[----:B------:R-:W0:Y:S01]  /*5500*/  LDC R30, c[0x0][0x610] ;  /* 0x00018400ff1e7b82 */ /* 0x000e220000000800 */
[----:B-123--:R-:W-:Y:S05]  /*5510*/  @!P0 BRA `(.L_x_165) ;  /* 0x0000000000288947 */ /* 0x00efea0003800000 */
[----:B------:R-:W1:Y:S02]  /*5520*/  LDC R0, c[0x0][0x64c] ;  /* 0x00019300ff007b82 */ /* 0x000e640000000800 */
[----:B-1----:R-:W-:-:S05]  /*5530*/  IADD3 R3, P0, R15, R0, RZ ;  /* 0x000000000f037210 */ /* 0x002fca0007f1e0ff */
        /* <DEDUP_REMOVED lines=8> */
.L_x_165:
[----:B------:R-:W-:Y:S01]  /*55c0*/  ISETP.NE.AND P0, PT, R2, 0x1, PT ;  /* 0x000000010200780c */ /* 0x000fe20003f05270 */
[----:B------:R-:W-:Y:S01]  /*55d0*/  IMAD.MOV R14, RZ, RZ, -R14 ;  /* 0x000000ffff0e7224 */ /* 0x000fe200078e0a0e */
[----:B----4-:R-:W-:Y:S01]  /*55e0*/  SHF.R.U64 R3, R4, R28, R5 ;  /* 0x0000001c04037219 */ /* 0x010fe20000001205 */
[----:B------:R-:W-:Y:S01]  /*55f0*/  VIADD R5, R24, 0xffffffff ;  /* 0xffffffff18057836 */ /* 0x000fe20000000000 */
[----:B------:R-:W-:-:S03]  /*5600*/  LOP3.LUT R0, R13, R96, RZ, 0xc0, !PT ;  /* 0x000000600d007212 */ /* 0x000fc600078ec0ff */
[----:B------:R-:W-:Y:S01]  /*5610*/  IMAD.MOV R4, RZ, RZ, -R3 ;  /* 0x000000ffff047224 */ /* 0x000fe200078e0a03 */
[----:B------:R-:W-:Y:S01]  /*5620*/  LOP3.LUT R10, R10, R5, RZ, 0xc0, !PT ;  /* 0x000000050a0a7212 */ /* 0x000fe200078ec0ff */
[----:B------:R-:W-:Y:S02]  /*5630*/  IMAD R0, R93, R3, R0 ;  /* 0x000000035d007224 */ /* 0x000fe400078e0200 */
[----:B0-----:R-:W-:Y:S02]  /*5640*/  IMAD R3, R4, R29, R15 ;  /* 0x0000001d04037224 */ /* 0x001fe400078e020f */
[----:B------:R-:W-:Y:S02]  /*5650*/  @P0 IMAD R25, R21, R14, R20 ;  /* 0x0000000e15190224 */ /* 0x000fe400078e0214 */
[----:B------:R-:W-:Y:S02]  /*5660*/  IMAD R5, R3, R24, R10 ;  /* 0x0000001803057224 */ /* 0x000fe400078e020a */
[----:B------:R-:W-:-:S02]  /*5670*/  IMAD R0, R0, R30, R25 ;  /* 0x0000001e00007224 */ /* 0x000fc400078e0219 */
[----:B------:R-:W-:-:S03]  /*5680*/  IMAD.MOV.U32 R4, RZ, RZ, 0x1 ;  /* 0x00000001ff047424 */ /* 0x000fc600078e00ff */
[----:B------:R-:W-:Y:S02]  /*5690*/  SEL R100, R5, R0, !P0 ;  /* 0x0000000005647207 */ /* 0x000fe40004000000 */
[----:B------:R-:W-:Y:S02]  /*56a0*/  PRMT R3, R4, 0x7610, R3 ;  /* 0x0000761004037816 */ /* 0x000fe40000000003 */
[----:B------:R-:W-:-:S07]  /*56b0*/  SEL R0, R0, R5, !P0 ;  /* 0x0000000500007207 */ /* 0x000fce0004000000 */
.L_x_163:
[----:B------:R-:W-:Y:S01]  /*56c0*/  LOP3.LUT P0, RZ, R3, 0xff, RZ, 0xc0, !PT ;  /* 0x000000ff03ff7812 */ /* 0x000fe2000780c0ff */
[----:B------:R-:W-:-:S12]  /*56d0*/  IMAD.MOV.U32 R99, RZ, RZ, R0 ;  /* 0x000000ffff637224 */ /* 0x000fd800078e0000 */
[----:B------:R-:W-:Y:S05]  /*56e0*/  @P0 BRA `(.L_x_166) ;  /* 0xffffffbc00480947 */ /* 0x000fea000383ffff */
[----:B------:R-:W-:Y:S05]  /*56f0*/  EXIT ;  /* 0x000000000000794d */ /* 0x000fea0003800000 */
.L_x_7:
        /* <DEDUP_REMOVED lines=26> */
.L_x_168:
[----:B------:R-:W0:Y:S01]  /*58a0*/  LDC.64 R28, c[0x0][0x640] ;  /* 0x00019000ff1c7b82 */ /* 0x000e220000000a00 */
[-CC-:B------:R-:W-:Y:S01]  /*58b0*/  SHF.R.U64 R22, R12, R20.reuse, R13.reuse ;  /* 0x000000140c167219 */ /* 0x180fe2000000120d */
[----:B------:R-:W-:Y:S01]  /*58c0*/  IMAD.MOV.U32 R26, RZ, RZ, 0x1 ;  /* 0x00000001ff1a7424 */ /* 0x000fe200078e00ff */
[----:B------:R-:W-:Y:S02]  /*58d0*/  SHF.R.U32.HI R8, RZ, R20, R13 ;  /* 0x00000014ff087219 */ /* 0x000fe4000001160d */
[----:B------:R-:W-:-:S03]  /*58e0*/  IADD3 R11, P0, RZ, -R22, RZ ;  /* 0x80000016ff0b7210 */ /* 0x000fc60007f1e0ff */
[----:B------:R-:W1:Y:S02]  /*58f0*/  LDC R12, c[0x0][0x618] ;  /* 0x00018600ff0c7b82 */ /* 0x000e640000000800 */
[----:B------:R-:W-:-:S04]  /*5900*/  IMAD.X R9, RZ, RZ, ~R8, P0 ;  /* 0x000000ffff097224 */ /* 0x000fc800000e0e08 */
[-C--:B------:R-:W-:Y:S02]  /*5910*/  IMAD R10, R9, R24.reuse, RZ ;  /* 0x00000018090a7224 */ /* 0x080fe400078e02ff */
[----:B------:R-:W2:Y:S01]  /*5920*/  LDC R20, c[0x0][0x608] ;  /* 0x00018200ff147b82 */ /* 0x000ea20000000800 */
[----:B------:R-:W-:-:S04]  /*5930*/  IMAD.WIDE.U32 R8, R11, R24, R16 ;  /* 0x000000180b087225 */ /* 0x000fc800078e0010 */
[----:B------:R-:W-:Y:S02]  /*5940*/  IMAD R11, R11, R25, R10 ;  /* 0x000000190b0b7224 */ /* 0x000fe400078e020a */
[----:B------:R-:W-:Y:S01]  /*5950*/  IMAD.MOV.U32 R10, RZ, RZ, -0x1 ;  /* 0xffffffffff0a7424 */ /* 0x000fe200078e00ff */
[----:B------:R-:W3:Y:S01]  /*5960*/  LDC R27, c[0x0][0x658] ;  /* 0x00019600ff1b7b82 */ /* 0x000ee20000000800 */
[----:B------:R-:W-:Y:S01]  /*5970*/  IMAD.IADD R9, R9, 0x1, R11 ;  /* 0x0000000109097824 */ /* 0x000fe200078e020b */
[----:B0-----:R-:W-:-:S04]  /*5980*/  ISETP.NE.U32.AND P0, PT, R28, RZ, PT ;  /* 0x000000ff1c00720c */ /* 0x001fc80003f05070 */
        /* <DEDUP_REMOVED lines=25> */
.L_x_169:
[----:B------:R-:W-:Y:S01]  /*5b20*/  ISETP.NE.AND P0, PT, R2, 0x1, PT ;  /* 0x000000010200780c */ /* 0x000fe20003f05270 */
[----:B------:R-:W-:Y:S01]  /*5b30*/  IMAD.MOV.U32 R12, RZ, RZ, R22 ;  /* 0x000000ffff0c7224 */ /* 0x000fe200078e0016 */
[----:B-1----:R-:W-:Y:S02]  /*5b40*/  SHF.R.U64 R8, R8, R24, R9 ;  /* 0x0000001808087219 */ /* 0x002fe40000001209 */
[----:B------:R-:W-:Y:S01]  /*5b50*/  LOP3.LUT R5, R19, R30, RZ, 0xc0, !PT ;  /* 0x0000001e13057212 */ /* 0x000fe200078ec0ff */
[----:B0-----:R-:W-:Y:S01]  /*5b60*/  VIADD R19, R23, 0xffffffff ;  /* 0xffffffff17137836 */ /* 0x001fe20000000000 */
[----:B------:R-:W-:Y:S01]  /*5b70*/  SHF.L.U32 R26, R26, R27, RZ ;  /* 0x0000001b1a1a7219 */ /* 0x000fe200000006ff */
[----:B------:R-:W-:-:S03]  /*5b80*/  IMAD.MOV R9, RZ, RZ, -R8 ;  /* 0x000000ffff097224 */ /* 0x000fc600078e0a08 */
[----:B------:R-:W-:Y:S01]  /*5b90*/  LOP3.LUT R19, R14, R19, RZ, 0xc0, !PT ;  /* 0x000000130e137212 */ /* 0x000fe200078ec0ff */
[----:B------:R-:W-:Y:S02]  /*5ba0*/  IMAD R5, R26, R8, R5 ;  /* 0x000000081a057224 */ /* 0x000fe400078e0205 */
[----:B------:R-:W-:Y:S02]  /*5bb0*/  @P0 IMAD R6, R7, R21, R4 ;  /* 0x0000001507060224 */ /* 0x000fe400078e0204 */
[----:B--2---:R-:W-:Y:S02]  /*5bc0*/  IMAD R4, R9, R25, R20 ;  /* 0x0000001909047224 */ /* 0x004fe400078e0214 */
[----:B---3--:R-:W-:Y:S02]  /*5bd0*/  IMAD R6, R5, R31, R6 ;  /* 0x0000001f05067224 */ /* 0x008fe400078e0206 */
[----:B------:R-:W-:Y:S02]  /*5be0*/  IMAD R19, R4, R23, R19 ;  /* 0x0000001704137224 */ /* 0x000fe400078e0213 */
[----:B------:R-:W-:-:S03]  /*5bf0*/  IMAD.MOV.U32 R8, RZ, RZ, 0x1 ;  /* 0x00000001ff087424 */ /* 0x000fc600078e00ff */
[----:B------:R-:W-:Y:S02]  /*5c00*/  SEL R20, R19, R6, !P0 ;  /* 0x0000000613147207 */ /* 0x000fe40004000000 */
[----:B------:R-:W-:-:S07]  /*5c10*/  SEL R19, R6, R19, !P0 ;  /* 0x0000001306137207 */ /* 0x000fce0004000000 */
.L_x_167:
[----:B------:R-:W-:-:S08]  /*5c20*/  NOP ;  /* 0x0000000000007918 */ /* 0x000fd00000000000 */
[----:B------:R-:W0:-:S00]  /*5c30*/  USETMAXREG.DEALLOC.CTAPOOL 0x28 ;  /* 0x00000028000079c8 */ /* 0x000e0000080e0500 */
[----:B0-----:R-:W-:-:S13]  /*5c40*/  ISETP.NE.AND P0, PT, R3, RZ, PT ;  /* 0x000000ff0300720c */ /* 0x001fda0003f05270 */
[----:B------:R-:W-:Y:S05]  /*5c50*/  @P0 EXIT ;  /* 0x000000000000094d */ /* 0x000fea0003800000 */
[----:B------:R-:W-:Y:S01]  /*5c60*/  LOP3.LUT P0, RZ, R8, 0xff, RZ, 0xc0, !PT ;  /* 0x000000ff08ff7812 */ /* 0x000fe2000780c0ff */
[----:B------:R-:W-:Y:S02]  /*5c70*/  IMAD.MOV.U32 R3, RZ, RZ, 0x1 ;  /* 0x00000001ff037424 */ /* 0x000fe400078e00ff */
[----:B------:R-:W-:-:S10]  /*5c80*/  IMAD.MOV.U32 R13, RZ, RZ, RZ ;  /* 0x000000ffff0d7224 */ /* 0x000fd400078e00ff */
[----:B------:R-:W-:Y:S05]  /*5c90*/  @!P0 BRA `(.L_x_170) ;  /* 0x0000000c00608947 */ /* 0x000fea0003800000 */
[----:B------:R-:W0:Y:S01]  /*5ca0*/  LDC R3, c[0x0][0x28c] ;  /* 0x0000a300ff037b82 */ /* 0x000e220000000800 */
[----:B------:R-:W-:Y:S01]  /*5cb0*/  UMOV UR11, 0x1 ;  /* 0x00000001000b7882 */ /* 0x000fe20000000000 */
[----:B------:R-:W-:Y:S01]  /*5cc0*/  ULDC UR5, c[0x0][0x658] ;  /* 0x0001960000057ab9 */ /* 0x000fe20000000800 */
[----:B------:R-:W-:Y:S01]  /*5cd0*/  UMOV UR10, 0xffffffff ;  /* 0xffffffff000a7882 */ /* 0x000fe20000000000 */
[----:B------:R-:W-:Y:S01]  /*5ce0*/  BSSY B0, `(.L_x_170) ;  /* 0x00000d3000007945 */ /* 0x000fe20003800000 */
[----:B------:R-:W-:Y:S01]  /*5cf0*/  USHF.L.U32 UR10, UR10, UR5, URZ ;  /* 0x000000050a0a7299 */ /* 0x000fe2000800063f */
[----:B------:R-:W-:Y:S01]  /*5d00*/  IMAD.MOV.U32 R11, RZ, RZ, 0x1 ;  /* 0x00000001ff0b7424 */ /* 0x000fe200078e00ff */
[----:B------:R-:W-:Y:S01]  /*5d10*/  LOP3.LUT R10, R18, 0x2, RZ, 0xfc, !PT ;  /* 0x00000002120a7812 */ /* 0x000fe200078efcff */
[----:B------:R-:W1:Y:S01]  /*5d20*/  S2UR UR9, SR_CgaCtaId ;  /* 0x00000000000979c3 */ /* 0x000e620000008800 */
[----:B------:R-:W-:Y:S01]  /*5d30*/  IMAD.MOV.U32 R13, RZ, RZ, RZ ;  /* 0x000000ffff0d7224 */ /* 0x000fe200078e00ff */
[----:B------:R-:W-:Y:S01]  /*5d40*/  ULDC UR4, c[0x0][0x600] ;  /* 0x0001800000047ab9 */ /* 0x000fe20000000800 */
[----:B------:R-:W-:Y:S01]  /*5d50*/  UMOV UR15, 0x5 ;  /* 0x00000005000f7882 */ /* 0x000fe20000000000 */
[----:B------:R-:W-:-:S02]  /*5d60*/  UIADD3 UR4, UR4, -0x1, URZ ;  /* 0xffffffff04047890 */ /* 0x000fc4000fffe03f */
[----:B------:R-:W-:Y:S01]  /*5d70*/  USHF.L.U32 UR5, UR11, UR5, URZ ;  /* 0x000000050b057299 */ /* 0x000fe2000800063f */
[----:B------:R-:W-:Y:S01]  /*5d80*/  ULDC.64 UR24, c[0x0][0x198] ;  /* 0x0000660000187ab9 */ /* 0x000fe20000000a00 */
[----:B0-----:R-:W-:-:S05]  /*5d90*/  VIADD R3, R3, 0x1f ;  /* 0x0000001f03037836 */ /* 0x001fca0000000000 */
[----:B------:R-:W-:Y:S01]  /*5da0*/  SHF.R.S32.HI R4, RZ, 0x1f, R3 ;  /* 0x0000001fff047819 */ /* 0x000fe20000011403 */
[----:B-1----:R-:W-:-:S03]  /*5db0*/  ULOP3.LUT UR8, UR9, 0x1, URZ, 0xc0, !UPT ;  /* 0x0000000109087892 */ /* 0x002fc6000f8ec03f */
[----:B------:R-:W-:Y:S01]  /*5dc0*/  LEA.HI R4, R4, R3, RZ, 0x5 ;  /* 0x0000000304047211 */ /* 0x000fe200078f28ff */
[----:B------:R-:W-:Y:S01]  /*5dd0*/  USHF.R.U32.HI UR26, URZ, 0x1, UR9 ;  /* 0x000000013f1a7899 */ /* 0x000fe20008011609 */
[----:B------:R-:W-:Y:S01]  /*5de0*/  IMAD.MOV.U32 R3, RZ, RZ, 0x1 ;  /* 0x00000001ff037424 */ /* 0x000fe200078e00ff */
[----:B------:R-:W-:Y:S01]  /*5df0*/  USHF.L.U32 UR6, UR9, 0x6, URZ ;  /* 0x0000000609067899 */ /* 0x000fe2000800063f */
[----:B------:R-:W-:Y:S01]  /*5e00*/  SHF.R.S32.HI R8, RZ, 0x5, R4 ;  /* 0x00000005ff087819 */ /* 0x000fe20000011404 */
[----:B------:R-:W-:Y:S02]  /*5e10*/  USHF.L.U32 UR7, UR9, 0xb, URZ ;  /* 0x0000000b09077899 */ /* 0x000fe4000800063f */
[----:B------:R-:W-:Y:S02]  /*5e20*/  ULOP3.LUT UR9, UR9, 0xfffffffe, URZ, 0xc0, !UPT ;  /* 0xfffffffe09097892 */ /* 0x000fe4000f8ec03f */
[----:B------:R-:W-:Y:S01]  /*5e30*/  UISETP.GT.U32.AND UP0, UPT, UR8, 0xffff, UPT ;  /* 0x0000ffff0800788c */ /* 0x000fe2000bf04070 */
[----:B------:R-:W-:Y:S01]  /*5e40*/  VIADD R9, R8, 0x1 ;  /* 0x0000000108097836 */ /* 0x000fe20000000000 */
[----:B------:R-:W-:-:S02]  /*5e50*/  USHF.L.U32 UR14, UR11, UR9, URZ ;  /* 0x000000090b0e7299 */ /* 0x000fc4000800063f */
[----:B------:R-:W-:Y:S02]  /*5e60*/  ULOP3.LUT UR9, UR9, 0x1, URZ, 0xfc, !UPT ;  /* 0x0000000109097892 */ /* 0x000fe4000f8efc3f */
[----:B------:R-:W-:Y:S02]  /*5e70*/  USEL UR8, UR8, 0xffff, !UP0 ;  /* 0x0000ffff08087887 */ /* 0x000fe4000c000000 */
[----:B------:R-:W-:Y:S02]  /*5e80*/  ULOP3.LUT UR13, UR7, 0x800, URZ, 0xc0, !UPT ;  /* 0x00000800070d7892 */ /* 0x000fe4000f8ec03f */
[----:B------:R-:W-:Y:S02]  /*5e90*/  USHF.L.U32 UR9, UR11, UR9, URZ ;  /* 0x000000090b097299 */ /* 0x000fe4000800063f */
[----:B------:R-:W-:Y:S02]  /*5ea0*/  ULOP3.LUT UR8, UR8, 0xffff, URZ, 0xc0, !UPT ;  /* 0x0000ffff08087892 */ /* 0x000fe4000f8ec03f */
[----:B------:R-:W-:-:S02]  /*5eb0*/  ULEA UR27, UR26, 0x100, 0xb ;  /* 0x000001001a1b7891 */ /* 0x000fc4000f8e583f */
[----:B------:R-:W-:Y:S02]  /*5ec0*/  ULOP3.LUT UR6, UR6, 0x40, URZ, 0xc0, !UPT ;  /* 0x0000004006067892 */ /* 0x000fe4000f8ec03f */
[----:B------:R-:W-:Y:S02]  /*5ed0*/  ULOP3.LUT UR7, URZ, UR10, URZ, 0x33, !UPT ;  /* 0x0000000a3f077292 */ /* 0x000fe4000f8e333f */
[----:B------:R-:W-:Y:S02]  /*5ee0*/  ULOP3.LUT UR13, UR13, 0x3100, URZ, 0xfc, !UPT ;  /* 0x000031000d0d7892 */ /* 0x000fe4000f8efc3f */
[----:B------:R-:W-:Y:S02]  /*5ef0*/  ULOP3.LUT UR14, UR14, UR9, URZ, 0xfc, !UPT ;  /* 0x000000090e0e7292 */ /* 0x000fe4000f8efc3f */
[----:B------:R-:W-:-:S12]  /*5f00*/  USHF.L.U32 UR15, UR15, UR8, URZ ;  /* 0x000000080f0f7299 */ /* 0x000fd8000800063f */
.L_x_181:
[----:B------:R-:W-:-:S03]  /*5f10*/  UMOV UR8, 0xffffffff ;  /* 0xffffffff00087882 */ /* 0x000fc60000000000 */
[----:B------:R-:W-:Y:S05]  /*5f20*/  BRA.DIV UR8, `(.L_x_171) ;  /* 0x0000000e08807947 */ /* 0x000fea000b800000 */
[----:B------:R-:W-:-:S13]  /*5f30*/  ELECT P6, URZ, PT ;  /* 0x00000000003f782f */ /* 0x000fda00038c0000 */
.L_x_191:
[----:B------:R-:W0:Y:S01]  /*5f40*/  LDC R4, c[0x0][0x28c] ;  /* 0x0000a300ff047b82 */ /* 0x000e220000000800 */
[----:B------:R-:W-:Y:S01]  /*5f50*/  BSSY B1, `(.L_x_172) ;  /* 0x0000039000017945 */ /* 0x000fe20003800000 */
[----:B0-----:R-:W-:-:S13]  /*5f60*/  ISETP.LT.OR P6, PT, R4, 0x1, !P6 ;  /* 0x000000010400780c */ /* 0x001fda00077c1670 */
[----:B------:R-:W-:Y:S05]  /*5f70*/  @P6 BRA `(.L_x_173) ;  /* 0x0000000000d86947 */ /* 0x000fea0003800000 */
[----:B------:R-:W-:Y:S01]  /*5f80*/  LEA R19, R19, UR26, 0x1 ;  /* 0x0000001a13137c11 */ /* 0x000fe2000f8e08ff */
[----:B------:R-:W-:Y:S01]  /*5f90*/  IMAD.MOV.U32 R21, RZ, RZ, RZ ;  /* 0x000000ffff157224 */ /* 0x000fe200078e00ff */
[----:B------:R-:W-:Y:S01]  /*5fa0*/  LEA R20, R20, UR6, 0x7 ;  /* 0x0000000614147c11 */ /* 0x000fe2000f8e38ff */
[----:B------:R-:W-:Y:S02]  /*5fb0*/  IMAD.MOV.U32 R4, RZ, RZ, R9 ;  /* 0x000000ffff047224 */ /* 0x000fe400078e0009 */
[----:B------:R-:W-:Y:S02]  /*5fc0*/  IMAD.MOV.U32 R5, RZ, RZ, R3 ;  /* 0x000000ffff057224 */ /* 0x000fe400078e0003 */
[----:B------:R-:W-:Y:S02]  /*5fd0*/  IMAD.MOV.U32 R6, RZ, RZ, R13 ;  /* 0x000000ffff067224 */ /* 0x000fe400078e000d */
[----:B------:R-:W-:-:S07]  /*5fe0*/  IMAD.SHL.U32 R19, R19, 0x40, RZ ;  /* 0x0000004013137824 */ /* 0x000fce00078e00ff */
.L_x_176:
[----:B------:R-:W0:Y:S01]  /*5ff0*/  S2R R14, SR_CgaCtaId ;  /* 0x00000000000e7919 */ /* 0x000e220000008800 */
[----:B------:R-:W-:Y:S02]  /*6000*/  MOV R7, 0x400 ;  /* 0x0000040000077802 */ /* 0x000fe40000000f00 */
[----:B------:R-:W-:Y:S02]  /*6010*/  ISETP.NE.AND P1, PT, R0, RZ, PT ;  /* 0x000000ff0000720c */ /* 0x000fe40003f25270 */
[----:B0-----:R-:W-:Y:S02]  /*6020*/  LEA R15, R14, R7, 0x18 ;  /* 0x000000070e0f7211 */ /* 0x001fe400078ec0ff */
[----:B------:R-:W-:-:S09]  /*6030*/  SHF.L.U32 R7, R5, 0x1f, RZ ;  /* 0x0000001f05077819 */ /* 0x000fd200000006ff */
[----:B------:R-:W0:Y:S01]  /*6040*/  @!P1 LDC R14, c[0x0][0x500] ;  /* 0x00014000ff0e9b82 */ /* 0x000e220000000800 */
[----:B------:R-:W-:-:S04]  /*6050*/  IMAD R22, R6, 0x8, R15 ;  /* 0x0000000806167824 */ /* 0x000fc800078e020f */
[----:B------:R-:W1:Y:S02]  /*6060*/  SYNCS.PHASECHK.TRANS64.TRYWAIT P0, [R22+URZ+0x18], R7 ;  /* 0x00001807160075a7 */ /* 0x000e64000800017f */
[----:B-1----:R-:W-:Y:S05]  /*6070*/  @!P0 BRA `(.L_x_174) ;  /* 0x0000000c004c8947 */ /* 0x002fea0003800000 */
.L_x_192:
[----:B-1----:R-:W-:Y:S01]  /*6080*/  PRMT R7, R10, 0x9910, RZ ;  /* 0x000099100a077816 */ /* 0x002fe200000000ff */
[----:B0-----:R0:W-:Y:S03]  /*6090*/  @!P1 SYNCS.ARRIVE.TRANS64 RZ, [R22+URZ], R14 ;  /* 0x0000000e16ff99a7 */ /* 0x0011e6000800003f */
[----:B------:R-:W-:-:S13]  /*60a0*/  ISETP.NE.AND P0, PT, R7, 0x2, PT ;  /* 0x000000020700780c */ /* 0x000fda0003f05270 */
[----:B0-----:R-:W-:Y:S05]  /*60b0*/  @P0 BRA `(.L_x_175) ;  /* 0x0000000000040947 */ /* 0x001fea0003800000 */
[----:B------:R-:W-:Y:S01]  /*60c0*/  BPT.TRAP 0x1 ;  /* 0x000000040000795c */ /* 0x000fe20000300000 */
.L_x_175:
[----:B------:R-:W-:Y:S01]  /*60d0*/  R2UR UR11, R6 ;  /* 0x00000000060b72ca */ /* 0x000fe200000e0000 */
[----:B------:R-:W-:Y:S01]  /*60e0*/  VIADD R4, R4, 0xffffffff ;  /* 0xffffffff04047836 */ /* 0x000fe20000000000 */
[----:B------:R-:W-:Y:S01]  /*60f0*/  R2UR UR21, R15 ;  /* 0x000000000f1572ca */ /* 0x000fe200000e0000 */
[----:B------:R-:W-:Y:S01]  /*6100*/  UIADD3 UR16, UP0, UR24, 0xf0, URZ ;  /* 0x000000f018107890 */ /* 0x000fe2000ff1e03f */
[----:B------:R-:W-:Y:S01]  /*6110*/  R2UR UR22, R19 ;  /* 0x00000000131672ca */ /* 0x000fe200000e0000 */
[----:B------:R-:W-:Y:S01]  /*6120*/  UIADD3 UR30, UP1, UR24, 0x1f0, URZ ;  /* 0x000001f0181e7890 */ /* 0x000fe2000ff3e03f */
[----:B------:R-:W-:Y:S01]  /*6130*/  R2UR UR9, R22 ;  /* 0x00000000160972ca */ /* 0x000fe200000e0000 */
[----:B------:R-:W-:Y:S01]  /*6140*/  UIADD3.X UR17, URZ, UR25, URZ, UP0, !UPT ;  /* 0x000000193f117290 */ /* 0x000fe200087fe43f */
[C---:B------:R-:W-:Y:S01]  /*6150*/  R2UR UR10, R21.reuse ;  /* 0x00000000150a72ca */ /* 0x040fe200000e0000 */
[----:B------:R-:W-:Y:S01]  /*6160*/  UPRMT UR20, URZ, 0x5410, UR15 ;  /* 0x000054103f147896 */ /* 0x000fe2000800000f */
[----:B------:R-:W-:Y:S01]  /*6170*/  R2UR UR12, R12 ;  /* 0x000000000c0c72ca */ /* 0x000fe200000e0000 */
[----:B------:R-:W-:Y:S01]  /*6180*/  VIADD R6, R6, 0x1 ;  /* 0x0000000106067836 */ /* 0x000fe20000000000 */
[----:B------:R-:W-:Y:S01]  /*6190*/  R2UR UR23, R20 ;  /* 0x00000000141772ca */ /* 0x000fe200000e0000 */
[----:B------:R-:W-:Y:S01]  /*61a0*/  ULEA UR8, UR11, UR27, 0xc ;  /* 0x0000001b0b087291 */ /* 0x000fe2000f8e603f */
[----:B------:R-:W-:Y:S01]  /*61b0*/  ISETP.GT.AND P1, PT, R4, 0x1, PT ;  /* 0x000000010400780c */ /* 0x000fe20003f24270 */
[----:B------:R-:W-:Y:S01]  /*61c0*/  ULEA UR11, UR11, UR13, 0xc ;  /* 0x0000000d0b0b7291 */ /* 0x000fe2000f8e603f */
[C---:B------:R-:W-:Y:S01]  /*61d0*/  ISETP.NE.AND P0, PT, R6.reuse, 0x3, PT ;  /* 0x000000030600780c */ /* 0x040fe20003f05270 */
[----:B------:R-:W-:Y:S01]  /*61e0*/  UIADD3 UR8, UR21, UR8, URZ ;  /* 0x0000000815087290 */ /* 0x000fe2000fffe03f */
[----:B------:R-:W-:Y:S01]  /*61f0*/  VIADD R21, R21, 0x20 ;  /* 0x0000002015157836 */ /* 0x000fe20000000000 */
[----:B------:R-:W-:Y:S01]  /*6200*/  UIADD3 UR21, UR21, UR11, URZ ;  /* 0x0000000b15157290 */ /* 0x000fe2000fffe03f */
[----:B------:R-:W-:Y:S01]  /*6210*/  SEL R14, RZ, 0x1, P0 ;  /* 0x00000001ff0e7807 */ /* 0x000fe20000000000 */
[----:B------:R-:W-:Y:S01]  /*6220*/  UPRMT UR28, URZ, 0x5410, UR14 ;  /* 0x000054103f1c7896 */ /* 0x000fe2000800000e */
[----:B------:R-:W-:Y:S01]  /*6230*/  SEL R6, R6, RZ, P0 ;  /* 0x000000ff06067207 */ /* 0x000fe20000000000 */
[----:B------:R-:W-:Y:S01]  /*6240*/  UIADD3.X UR31, URZ, UR25, URZ, UP1, !UPT ;  /* 0x000000193f1f7290 */ /* 0x000fe20008ffe43f */
[----:B------:R-:W-:Y:S01]  /*6250*/  LOP3.LUT R5, R5, R14, RZ, 0x3c, !PT ;  /* 0x0000000e05057212 */ /* 0x000fe200078e3cff */
[----:B------:R-:W-:Y:S01]  /*6260*/  UMOV UR18, 0x0 ;  /* 0x0000000000127882 */ /* 0x000fe20000000000 */
[----:B------:R-:W-:Y:S01]  /*6270*/  UMOV UR19, 0x10000000 ;  /* 0x1000000000137882 */ /* 0x000fe20000000000 */
[----:B------:R-:W-:-:S02]  /*6280*/  UMOV UR11, UR22 ;  /* 0x00000016000b7c82 */ /* 0x000fc40008000000 */
[----:B------:R0:W-:Y:S02]  /*6290*/  UTMALDG.3D.MULTICAST [UR8], [UR16], UR20, desc[UR18] ;  /* 0x00001208100073b4 */ /* 0x0001e40008011814 */
[----:B0-----:R-:W-:Y:S01]  /*62a0*/  UMOV UR8, UR21 ;  /* 0x0000001500087c82 */ /* 0x001fe20008000000 */
[----:B------:R-:W-:Y:S02]  /*62b0*/  UMOV UR11, UR23 ;  /* 0x00000017000b7c82 */ /* 0x000fe40008000000 */
[----:B------:R0:W-:Y:S02]  /*62c0*/  UTMALDG.3D.MULTICAST [UR8], [UR30], UR28, desc[UR18] ;  /* 0x000012081e0073b4 */ /* 0x0001e4000801181c */
[----:B0-----:R-:W-:Y:S05]  /*62d0*/  @P1 BRA `(.L_x_176) ;  /* 0xfffffffc00441947 */ /* 0x001fea000383ffff */
.L_x_173:
[----:B------:R-:W-:Y:S05]  /*62e0*/  BSYNC B1 ;  /* 0x0000000000017941 */ /* 0x000fea0003800000 */
.L_x_172:
[----:B------:R-:W-:Y:S01]  /*62f0*/  LOP3.LUT P1, RZ, R11, 0xff, RZ, 0xc0, !PT ;  /* 0x000000ff0bff7812 */ /* 0x000fe2000782c0ff */
[C---:B------:R-:W-:Y:S01]  /*6300*/  IMAD.IADD R13, R8.reuse, 0x1, R13 ;  /* 0x00000001080d7824 */ /* 0x040fe200078e020d */
[----:B------:R-:W-:Y:S01]  /*6310*/  ULDC.64 UR8, c[0x0][0x650] ;  /* 0x0001940000087ab9 */ /* 0x000fe20000000a00 */
[C---:B------:R-:W-:Y:S01]  /*6320*/  ISETP.GE.U32.AND P2, PT, R8.reuse, 0x3, PT ;  /* 0x000000030800780c */ /* 0x040fe20003f46070 */
[----:B------:R-:W-:Y:S01]  /*6330*/  BSSY B1, `(.L_x_177) ;  /* 0x000006b000017945 */ /* 0x000fe20003800000 */
[----:B------:R-:W-:Y:S01]  /*6340*/  IMAD.MOV.U32 R19, RZ, RZ, -0x1 ;  /* 0xffffffffff137424 */ /* 0x000fe200078e00ff */
[----:B------:R-:W-:Y:S01]  /*6350*/  ISETP.GT.U32.AND P0, PT, R13, 0x2, PT ;  /* 0x000000020d00780c */ /* 0x000fe20003f04070 */
[----:B------:R-:W-:Y:S01]  /*6360*/  IMAD.MOV.U32 R20, RZ, RZ, -0x1 ;  /* 0xffffffffff147424 */ /* 0x000fe200078e00ff */
[----:B------:R-:W-:Y:S01]  /*6370*/  PRMT R11, RZ, 0x7610, R11 ;  /* 0x00007610ff0b7816 */ /* 0x000fe2000000000b */
[----:B------:R-:W-:Y:S01]  /*6380*/  IMAD.MOV.U32 R12, RZ, RZ, -0x1 ;  /* 0xffffffffff0c7424 */ /* 0x000fe200078e00ff */
[----:B------:R-:W-:-:S03]  /*6390*/  ISETP.LT.U32.AND P0, PT, R8, 0x3, P0 ;  /* 0x000000030800780c */ /* 0x000fc60000701070 */
[----:B------:R-:W0:Y:S01]  /*63a0*/  @P1 S2R R5, SR_CgaCtaId ;  /* 0x0000000000051919 */ /* 0x000e220000008800 */
[----:B------:R-:W-:-:S04]  /*63b0*/  @P1 MOV R4, 0x400 ;  /* 0x0000040000041802 */ /* 0x000fc80000000f00 */
[----:B0-----:R-:W-:Y:S01]  /*63c0*/  @P1 LEA R6, R5, R4, 0x18 ;  /* 0x0000000405061211 */ /* 0x001fe200078ec0ff */
[----:B------:R-:W-:Y:S01]  /*63d0*/  IMAD.WIDE.U32 R4, R13, -0x55555555, RZ ;  /* 0xaaaaaaab0d047825 */ /* 0x000fe200078e00ff */
[----:B------:R-:W-:Y:S02]  /*63e0*/  SEL R4, RZ, 0x1, !P0 ;  /* 0x00000001ff047807 */ /* 0x000fe40004000000 */
[----:B------:R0:W-:Y:S01]  /*63f0*/  @P1 SYNCS.ARRIVE.TRANS64.A1T0 RZ, [R6+URZ+0x48], RZ ;  /* 0x000048ff06ff19a7 */ /* 0x0001e2000810003f */
[----:B------:R-:W-:Y:S02]  /*6400*/  IADD3 R16, P1, R16, UR36, RZ ;  /* 0x0000002410107c10 */ /* 0x000fe4000ff3e0ff */
[----:B------:R-:W-:Y:S02]  /*6410*/  LOP3.LUT R3, R3, R4, RZ, 0x3c, !PT ;  /* 0x0000000403037212 */ /* 0x000fe400078e3cff */
[----:B------:R-:W-:Y:S02]  /*6420*/  IADD3.X R17, R17, UR42, RZ, P1, !PT ;  /* 0x0000002a11117c10 */ /* 0x000fe40008ffe4ff */
[----:B------:R-:W-:-:S02]  /*6430*/  ISETP.GE.U32.AND P0, PT, R16, UR8, PT ;  /* 0x0000000810007c0c */ /* 0x000fc4000bf06070 */
[----:B0-----:R-:W-:Y:S02]  /*6440*/  SHF.R.U32.HI R6, RZ, 0x1, R5 ;  /* 0x00000001ff067819 */ /* 0x001fe40000011605 */
[----:B------:R-:W-:Y:S02]  /*6450*/  ISETP.GE.U32.AND.EX P0, PT, R17, UR9, PT, P0 ;  /* 0x0000000911007c0c */ /* 0x000fe4000bf06100 */
[----:B------:R-:W-:Y:S01]  /*6460*/  @P2 LOP3.LUT R3, R3, 0x1, R6, 0x78, !PT ;  /* 0x0000000103032812 */ /* 0x000fe200078e7806 */
[----:B------:R-:W-:Y:S01]  /*6470*/  IMAD R13, R6, -0x3, R13 ;  /* 0xfffffffd060d7824 */ /* 0x000fe200078e020d */
[----:B------:R-:W-:-:S09]  /*6480*/  PRMT R4, RZ, 0x7610, R4 ;  /* 0x00007610ff047816 */ /* 0x000fd20000000004 */
[----:B------:R-:W-:Y:S05]  /*6490*/  @P0 BRA `(.L_x_178) ;  /* 0x0000000400500947 */ /* 0x000fea0003800000 */
[----:B------:R-:W0:Y:S01]  /*64a0*/  S2R R15, SR_CTAID.X ;  /* 0x00000000000f7919 */ /* 0x000e220000002500 */
[----:B------:R-:W-:Y:S01]  /*64b0*/  ULDC.64 UR8, c[0x0][0x628] ;  /* 0x00018a0000087ab9 */ /* 0x000fe20000000a00 */
[----:B------:R-:W1:Y:S01]  /*64c0*/  LDC R20, c[0x0][0x144] ;  /* 0x00005100ff147b82 */ /* 0x000e620000000800 */
[----:B------:R-:W-:Y:S01]  /*64d0*/  ISETP.NE.U32.AND P0, PT, RZ, UR8, PT ;  /* 0x00000008ff007c0c */ /* 0x000fe2000bf05070 */
[----:B------:R-:W2:Y:S01]  /*64e0*/  S2R R12, SR_CTAID.Y ;  /* 0x00000000000c7919 */ /* 0x000ea20000002600 */
[----:B------:R-:W-:Y:S01]  /*64f0*/  ULDC UR10, c[0x0][0x150] ;  /* 0x00005400000a7ab9 */ /* 0x000fe20000000800 */
[----:B------:R-:W-:Y:S01]  /*6500*/  ULDC UR11, c[0x0][0x630] ;  /* 0x00018c00000b7ab9 */ /* 0x000fe20000000800 */
[----:B------:R-:W-:Y:S01]  /*6510*/  ISETP.NE.AND.EX P0, PT, RZ, UR9, PT, P0 ;  /* 0x00000009ff007c0c */ /* 0x000fe2000bf05300 */
[----:B------:R-:W-:Y:S01]  /*6520*/  IMAD.MOV.U32 R4, RZ, RZ, R16 ;  /* 0x000000ffff047224 */ /* 0x000fe200078e0010 */
[----:B0-----:R-:W-:-:S05]  /*6530*/  I2FP.F32.U32 R5, R15 ;  /* 0x0000000f00057245 */ /* 0x001fca0000201000 */
[----:B------:R-:W-:Y:S01]  /*6540*/  FMUL R21, R5, UR10 ;  /* 0x0000000a05157c20 */ /* 0x000fe20008400000 */
[----:B------:R-:W-:-:S05]  /*6550*/  IMAD.MOV.U32 R5, RZ, RZ, R17 ;  /* 0x000000ffff057224 */ /* 0x000fca00078e0011 */
[----:B--2---:R-:W-:Y:S05]  /*6560*/  @!P0 BRA `(.L_x_179) ;  /* 0x0000000000288947 */ /* 0x004fea0003800000 */
[----:B------:R-:W-:Y:S02]  /*6570*/  ULDC UR10, c[0x0][0x634] ;  /* 0x00018d00000a7ab9 */ /* 0x000fe40000000800 */
[----:B------:R-:W-:-:S05]  /*6580*/  IADD3 R5, P0, R16, UR10, RZ ;  /* 0x0000000a10057c10 */ /* 0x000fca000ff1e0ff */
[----:B------:R-:W-:-:S04]  /*6590*/  IMAD.X R19, RZ, RZ, R17, P0 ;  /* 0x000000ffff137224 */ /* 0x000fc800000e0611 */
[----:B------:R-:W-:-:S04]  /*65a0*/  IMAD.WIDE.U32 R6, R19, UR8, RZ ;  /* 0x0000000813067c25 */ /* 0x000fc8000f8e00ff */
[----:B------:R-:W-:-:S04]  /*65b0*/  IMAD.WIDE.U32 R6, P0, R5, UR9, R6 ;  /* 0x0000000905067c25 */ /* 0x000fc8000f800006 */
[----:B------:R-:W-:-:S04]  /*65c0*/  IMAD.WIDE.U32 R4, R5, UR8, RZ ;  /* 0x0000000805047c25 */ /* 0x000fc8000f8e00ff */
[----:B------:R-:W-:Y:S01]  /*65d0*/  IMAD.MOV.U32 R4, RZ, RZ, R7 ;  /* 0x000000ffff047224 */ /* 0x000fe200078e0007 */
[----:B------:R-:W-:Y:S01]  /*65e0*/  IADD3 RZ, P1, R5, R6, RZ ;  /* 0x0000000605ff7210 */ /* 0x000fe20007f3e0ff */
[----:B------:R-:W-:-:S04]  /*65f0*/  IMAD.X R5, RZ, RZ, RZ, P0 ;  /* 0x000000ffff057224 */ /* 0x000fc800000e06ff */
[----:B------:R-:W-:-:S08]  /*6600*/  IMAD.WIDE.U32.X R4, R19, UR9, R4, P1 ;  /* 0x0000000913047c25 */ /* 0x000fd000088e0404 */
.L_x_179:
[--C-:B------:R-:W-:Y:S01]  /*6610*/  SHF.R.U64 R14, R4, UR11, R5.reuse ;  /* 0x0000000b040e7c19 */ /* 0x100fe20008001205 */
[----:B------:R-:W0:Y:S01]  /*6620*/  F2I.U32.TRUNC.NTZ R21, R21 ;  /* 0x0000001500157305 */ /* 0x000e22000020f000 */
[----:B------:R-:W-:Y:S01]  /*6630*/  SHF.R.U32.HI R4, RZ, UR11, R5 ;  /* 0x0000000bff047c19 */ /* 0x000fe20008011605 */
[----:B------:R-:W-:Y:S01]  /*6640*/  ULDC.64 UR8, c[0x0][0x620] ;  /* 0x0001880000087ab9 */ /* 0x000fe20000000a00 */
[----:B------:R-:W-:Y:S01]  /*6650*/  IADD3 R7, P0, RZ, -R14, RZ ;  /* 0x8000000eff077210 */ /* 0x000fe20007f1e0ff */
[----:B------:R-:W-:-:S04]  /*6660*/  ULDC.64 UR10, c[0x0][0x640] ;  /* 0x00019000000a7ab9 */ /* 0x000fc80000000a00 */
[----:B------:R-:W-:Y:S01]  /*6670*/  IMAD.X R4, RZ, RZ, ~R4, P0 ;  /* 0x000000ffff047224 */ /* 0x000fe200000e0e04 */
[----:B------:R-:W-:-:S03]  /*6680*/  ISETP.NE.U32.AND P0, PT, RZ, UR10, PT ;  /* 0x0000000aff007c0c */ /* 0x000fc6000bf05070 */
[----:B------:R-:W-:Y:S01]  /*6690*/  IMAD R6, R4, UR8, RZ ;  /* 0x0000000804067c24 */ /* 0x000fe2000f8e02ff */
[----:B------:R-:W-:Y:S01]  /*66a0*/  ISETP.NE.AND.EX P0, PT, RZ, UR11, PT, P0 ;  /* 0x0000000bff007c0c */ /* 0x000fe2000bf05300 */
[----:B------:R-:W-:Y:S01]  /*66b0*/  IMAD.WIDE.U32 R4, R7, UR8, R16 ;  /* 0x0000000807047c25 */ /* 0x000fe2000f8e0010 */
[----:B------:R-:W-:-:S03]  /*66c0*/  ULDC UR8, c[0x0][0x618] ;  /* 0x0001860000087ab9 */ /* 0x000fc60000000800 */
[----:B------:R-:W-:Y:S01]  /*66d0*/  IMAD R7, R7, UR9, R6 ;  /* 0x0000000907077c24 */ /* 0x000fe2000f8e0206 */
[----:B------:R-:W-:Y:S01]  /*66e0*/  ULDC UR9, c[0x0][0x154] ;  /* 0x0000550000097ab9 */ /* 0x000fe20000000800 */
[----:B0-----:R-:W-:Y:S02]  /*66f0*/  IMAD.MOV R6, RZ, RZ, -R21 ;  /* 0x000000ffff067224 */ /* 0x001fe400078e0a15 */
[----:B------:R-:W0:Y:S01]  /*6700*/  LDC R21, c[0x0][0x148] ;  /* 0x00005200ff157b82 */ /* 0x000e220000000800 */
[----:B------:R-:W-:Y:S02]  /*6710*/  IMAD.IADD R5, R5, 0x1, R7 ;  /* 0x0000000105057824 */ /* 0x000fe400078e0207 */
[----:B-1----:R-:W-:Y:S01]  /*6720*/  IMAD R15, R20, R6, R15 ;  /* 0x00000006140f7224 */ /* 0x002fe200078e020f */
[----:B------:R-:W-:Y:S02]  /*6730*/  I2FP.F32.U32 R6, R12 ;  /* 0x0000000c00067245 */ /* 0x000fe40000201000 */
[----:B------:R-:W-:-:S02]  /*6740*/  SHF.R.U64 R19, R4, UR8, R5 ;  /* 0x0000000804137c19 */ /* 0x000fc40008001205 */
[----:B------:R-:W-:Y:S01]  /*6750*/  SHF.R.U32.HI R4, RZ, UR8, R5 ;  /* 0x00000008ff047c19 */ /* 0x000fe20008011605 */
[----:B------:R-:W-:Y:S01]  /*6760*/  FMUL R6, R6, UR9 ;  /* 0x0000000906067c20 */ /* 0x000fe20008400000 */
[----:B------:R-:W-:Y:S02]  /*6770*/  ULDC UR8, c[0x0][0x608] ;  /* 0x0001820000087ab9 */ /* 0x000fe40000000800 */
[--C-:B------:R-:W-:Y:S01]  /*6780*/  SHF.R.U64 R22, R19, UR8, R4.reuse ;  /* 0x0000000813167c19 */ /* 0x100fe20008001204 */
[----:B------:R1:W2:Y:S01]  /*6790*/  F2I.U32.TRUNC.NTZ R24, R6 ;  /* 0x0000000600187305 */ /* 0x0002a2000020f000 */
[----:B------:R-:W-:Y:S01]  /*67a0*/  SHF.R.U32.HI R5, RZ, UR8, R4 ;  /* 0x00000008ff057c19 */ /* 0x000fe20008011604 */
[----:B------:R-:W-:-:S03]  /*67b0*/  ULDC UR8, c[0x0][0x658] ;  /* 0x0001960000087ab9 */ /* 0x000fc60000000800 */
[--C-:B------:R-:W-:Y:S02]  /*67c0*/  SHF.R.U64 R20, R22, UR8, R5.reuse ;  /* 0x0000000816147c19 */ /* 0x100fe40008001205 */
[----:B------:R-:W-:-:S03]  /*67d0*/  SHF.R.U32.HI R23, RZ, UR8, R5 ;  /* 0x00000008ff177c19 */ /* 0x000fc60008011605 */
[----:B------:R-:W-:Y:S02]  /*67e0*/  IMAD.MOV.U32 R4, RZ, RZ, R20 ;  /* 0x000000ffff047224 */ /* 0x000fe400078e0014 */
[----:B------:R-:W-:Y:S01]  /*67f0*/  IMAD.MOV.U32 R5, RZ, RZ, R23 ;  /* 0x000000ffff057224 */ /* 0x000fe200078e0017 */
[----:B-1----:R-:W-:Y:S06]  /*6800*/  @!P0 BRA `(.L_x_180) ;  /* 0x0000000000288947 */ /* 0x002fec0003800000 */
        /* <DEDUP_REMOVED lines=10> */
.L_x_180:
[----:B------:R-:W-:Y:S01]  /*68b0*/  ISETP.NE.AND P0, PT, R2, 0x1, PT ;  /* 0x000000010200780c */ /* 0x000fe20003f05270 */
[----:B------:R-:W-:Y:S01]  /*68c0*/  ULDC UR8, c[0x0][0x648] ;  /* 0x0001920000087ab9 */ /* 0x000fe20000000800 */
[----:B------:R-:W-:Y:S01]  /*68d0*/  LOP3.LUT R22, R22, UR7, RZ, 0xc0, !PT ;  /* 0x0000000716167c12 */ /* 0x000fe2000f8ec0ff */
[----:B--2---:R-:W-:Y:S01]  /*68e0*/  IMAD.MOV R24, RZ, RZ, -R24 ;  /* 0x000000ffff187224 */ /* 0x004fe200078e0a18 */
[----:B------:R-:W-:Y:S01]  /*68f0*/  SHF.R.U64 R5, R4, UR8, R5 ;  /* 0x0000000804057c19 */ /* 0x000fe20008001205 */
[----:B------:R-:W-:Y:S01]  /*6900*/  ULDC UR8, c[0x0][0x638] ;  /* 0x00018e0000087ab9 */ /* 0x000fe20000000800 */
[----:B------:R-:W-:Y:S01]  /*6910*/  LOP3.LUT R19, R19, UR4, RZ, 0xc0, !PT ;  /* 0x0000000413137c12 */ /* 0x000fe2000f8ec0ff */
[----:B------:R-:W-:Y:S01]  /*6920*/  ULDC UR9, c[0x0][0x610] ;  /* 0x0001840000097ab9 */ /* 0x000fe20000000800 */
[----:B------:R-:W-:Y:S02]  /*6930*/  IMAD.MOV.U32 R4, RZ, RZ, 0x1 ;  /* 0x00000001ff047424 */ /* 0x000fe400078e00ff */
[----:B------:R-:W-:-:S02]  /*6940*/  IMAD.MOV R7, RZ, RZ, -R5 ;  /* 0x000000ffff077224 */ /* 0x000fc400078e0a05 */
[----:B------:R-:W-:Y:S02]  /*6950*/  IMAD R22, R5, UR5, R22 ;  /* 0x0000000505167c24 */ /* 0x000fe4000f8e0216 */
[----:B0-----:R-:W-:Y:S02]  /*6960*/  @P0 IMAD R15, R21, R24, R12 ;  /* 0x00000018150f0224 */ /* 0x001fe400078e020c */
[----:B------:R-:W-:Y:S01]  /*6970*/  IMAD R20, R7, UR8, R20 ;  /* 0x0000000807147c24 */ /* 0x000fe2000f8e0214 */
[----:B------:R-:W-:Y:S01]  /*6980*/  ULDC UR8, c[0x0][0x600] ;  /* 0x0001800000087ab9 */ /* 0x000fe20000000800 */
[----:B------:R-:W-:Y:S02]  /*6990*/  IMAD R15, R22, UR9, R15 ;  /* 0x00000009160f7c24 */ /* 0x000fe4000f8e020f */
[----:B------:R-:W-:Y:S02]  /*69a0*/  IMAD R6, R20, UR8, R19 ;  /* 0x0000000814067c24 */ /* 0x000fe4000f8e0213 */
[----:B------:R-:W-:-:S03]  /*69b0*/  IMAD.MOV.U32 R12, RZ, RZ, R14 ;  /* 0x000000ffff0c7224 */ /* 0x000fc600078e000e */
[----:B------:R-:W-:Y:S02]  /*69c0*/  SEL R20, R6, R15, !P0 ;  /* 0x0000000f06147207 */ /* 0x000fe40004000000 */
[----:B------:R-:W-:-:S07]  /*69d0*/  SEL R19, R15, R6, !P0 ;  /* 0x000000060f137207 */ /* 0x000fce0004000000 */
.L_x_178:
[----:B------:R-:W-:Y:S05]  /*69e0*/  BSYNC B1 ;  /* 0x0000000000017941 */ /* 0x000fea0003800000 */
.L_x_177:
[----:B------:R-:W-:-:S13]  /*69f0*/  LOP3.LUT P0, RZ, R4, 0xff, RZ, 0xc0, !PT ;  /* 0x000000ff04ff7812 */ /* 0x000fda000780c0ff */
[----:B------:R-:W-:Y:S05]  /*6a00*/  @P0 BRA `(.L_x_181) ;  /* 0xfffffff400400947 */ /* 0x000fea000383ffff */
[----:B------:R-:W-:Y:S05]  /*6a10*/  BSYNC B0 ;  /* 0x0000000000007941 */ /* 0x000fea0003800000 */
.L_x_170:
[----:B------:R-:W-:-:S03]  /*6a20*/  UMOV UR8, 0xffffffff ;  /* 0xffffffff00087882 */ /* 0x000fc60000000000 */
[----:B------:R-:W-:Y:S05]  /*6a30*/  BRA.DIV UR8, `(.L_x_182) ;  /* 0x0000000208f07947 */ /* 0x000fea000b800000 */
[----:B------:R-:W-:-:S13]  /*6a40*/  ELECT P6, URZ, PT ;  /* 0x00000000003f782f */ /* 0x000fda00038c0000 */
.L_x_195:
[----:B------:R-:W-:Y:S04]  /*6a50*/  BSSY B0, `(.L_x_183) ;  /* 0x0000022000007945 */ /* 0x000fe80003800000 */
[----:B------:R-:W-:Y:S05]  /*6a60*/  @!P6 BRA `(.L_x_184) ;  /* 0x000000000080e947 */ /* 0x000fea0003800000 */
[----:B------:R-:W-:-:S04]  /*6a70*/  LOP3.LUT R18, R18, 0x2, RZ, 0xfc, !PT ;  /* 0x0000000212127812 */ /* 0x000fc800078efcff */
[----:B------:R-:W-:-:S13]  /*6a80*/  ISETP.NE.AND P0, PT, R18, 0x3, PT ;  /* 0x000000031200780c */ /* 0x000fda0003f05270 */
[----:B------:R-:W-:Y:S05]  /*6a90*/  @!P0 BRA `(.L_x_185) ;  /* 0x0000000000048947 */ /* 0x000fea0003800000 */
[----:B------:R-:W-:Y:S01]  /*6aa0*/  BPT.TRAP 0x1 ;  /* 0x000000040000795c */ /* 0x000fe20000300000 */
.L_x_185:
[----:B------:R-:W0:Y:S01]  /*6ab0*/  S2R R5, SR_CgaCtaId ;  /* 0x0000000000057919 */ /* 0x000e220000008800 */
[----:B------:R-:W-:Y:S02]  /*6ac0*/  MOV R0, 0x400 ;  /* 0x0000040000007802 */ /* 0x000fe40000000f00 */
[----:B------:R-:W-:Y:S02]  /*6ad0*/  SHF.L.U32 R4, R3, 0x1f, RZ ;  /* 0x0000001f03047819 */ /* 0x000fe400000006ff */
[----:B0-----:R-:W-:-:S05]  /*6ae0*/  LEA R0, R5, R0, 0x18 ;  /* 0x0000000005007211 */ /* 0x001fca00078ec0ff */
[----:B------:R-:W-:-:S04]  /*6af0*/  VIADD R0, R0, 0x18 ;  /* 0x0000001800007836 */ /* 0x000fc80000000000 */
[C---:B------:R-:W-:Y:S02]  /*6b00*/  IMAD R7, R13.reuse, 0x8, R0 ;  /* 0x000000080d077824 */ /* 0x040fe400078e0200 */
[----:B------:R-:W-:Y:S02]  /*6b10*/  VIADD R13, R13, 0x1 ;  /* 0x000000010d0d7836 */ /* 0x000fe40000000000 */
[----:B------:R-:W0:Y:S03]  /*6b20*/  SYNCS.PHASECHK.TRANS64.TRYWAIT P0, [R7+URZ], R4 ;  /* 0x00000004070075a7 */ /* 0x000e26000800017f */
[----:B------:R-:W-:-:S04]  /*6b30*/  ISETP.NE.AND P1, PT, R13, 0x3, PT ;  /* 0x000000030d00780c */ /* 0x000fc80003f25270 */
[----:B------:R-:W-:Y:S02]  /*6b40*/  SEL R2, RZ, 0x1, P1 ;  /* 0x00000001ff027807 */ /* 0x000fe40000800000 */
[----:B------:R-:W-:Y:S02]  /*6b50*/  SEL R13, R13, RZ, P1 ;  /* 0x000000ff0d0d7207 */ /* 0x000fe40000800000 */
[----:B------:R-:W-:-:S03]  /*6b60*/  LOP3.LUT R9, R3, R2, RZ, 0x3c, !PT ;  /* 0x0000000203097212 */ /* 0x000fc600078e3cff */
[----:B------:R-:W-:Y:S01]  /*6b70*/  IMAD R6, R13, 0x8, R0 ;  /* 0x000000080d067824 */ /* 0x000fe200078e0200 */
[----:B------:R-:W-:Y:S01]  /*6b80*/  SHF.L.U32 R5, R9, 0x1f, RZ ;  /* 0x0000001f09057819 */ /* 0x000fe200000006ff */
[----:B0-----:R-:W-:Y:S06]  /*6b90*/  @!P0 BRA `(.L_x_186) ;  /* 0x0000000000b88947 */ /* 0x001fec0003800000 */
.L_x_196:
[----:B------:R-:W1:Y:S01]  /*6ba0*/  SYNCS.PHASECHK.TRANS64.TRYWAIT P0, [R6+URZ], R5 ;  /* 0x00000005060075a7 */ /* 0x000e62000800017f */
[----:B------:R-:W-:-:S05]  /*6bb0*/  VIADD R2, R13, 0x1 ;  /* 0x000000010d027836 */ /* 0x000fca0000000000 */
[----:B------:R-:W-:-:S04]  /*6bc0*/  ISETP.NE.AND P1, PT, R2, 0x3, PT ;  /* 0x000000030200780c */ /* 0x000fc80003f25270 */
[----:B0-----:R-:W-:Y:S02]  /*6bd0*/  SEL R4, RZ, 0x1, P1 ;  /* 0x00000001ff047807 */ /* 0x001fe40000800000 */
[----:B------:R-:W-:Y:S02]  /*6be0*/  SEL R3, R2, RZ, P1 ;  /* 0x000000ff02037207 */ /* 0x000fe40000800000 */
[----:B------:R-:W-:Y:S01]  /*6bf0*/  LOP3.LUT R4, R9, R4, RZ, 0x3c, !PT ;  /* 0x0000000409047212 */ /* 0x000fe200078e3cff */
[----:B-1----:R-:W-:Y:S06]  /*6c00*/  @!P0 BRA `(.L_x_187) ;  /* 0x0000000000b08947 */ /* 0x002fec0003800000 */
.L_x_197:
[----:B------:R-:W-:Y:S01]  /*6c10*/  IMAD R3, R3, 0x8, R0 ;  /* 0x0000000803037824 */ /* 0x000fe200078e0200 */
[----:B------:R-:W-:-:S07]  /*6c20*/  SHF.L.U32 R0, R4, 0x1f, RZ ;  /* 0x0000001f04007819 */ /* 0x000fce00000006ff */
.L_x_188:
[----:B-1----:R1:W2:Y:S02]  /*6c30*/  SYNCS.PHASECHK.TRANS64.TRYWAIT P0, [R3+URZ], R0 ;  /* 0x00000000030075a7 */ /* 0x0022a4000800017f */
[----:B--2---:R-:W-:Y:S05]  /*6c40*/  @!P0 NANOSLEEP.SYNCS 0x989680 ;  /* 0x009896800000895d */ /* 0x004fea0003900000 */
[----:B------:R-:W2:Y:S02]  /*6c50*/  @!P0 SYNCS.PHASECHK.TRANS64 P0, [R3+URZ], R0 ;  /* 0x00000000030085a7 */ /* 0x000ea4000800007f */
[----:B--2---:R-:W-:Y:S05]  /*6c60*/  @!P0 BRA `(.L_x_188) ;  /* 0xfffffffc00f08947 */ /* 0x004fea000383ffff */
.L_x_184:
[----:B------:R-:W-:Y:S05]  /*6c70*/  BSYNC B0 ;  /* 0x0000000000007941 */ /* 0x000fea0003800000 */
.L_x_183:
[----:B------:R-:W-:Y:S05]  /*6c80*/  EXIT ;  /* 0x000000000000794d */ /* 0x000fea0003800000 */
.L_x_21:
[----:B-1----:R1:W2:Y:S02]  /*6c90*/  SYNCS.PHASECHK.TRANS64.TRYWAIT P1, [R3+URZ], R0 ;  /* 0x00000000030075a7 */ /* 0x0022a4000802017f */
[----:B--2---:R-:W-:Y:S05]  /*6ca0*/  @!P1 NANOSLEEP.SYNCS 0x989680 ;  /* 0x009896800000995d */ /* 0x004fea0003900000 */
[----:B------:R-:W2:Y:S02]  /*6cb0*/  @!P1 SYNCS.PHASECHK.TRANS64 P1, [R3+URZ], R0 ;  /* 0x00000000030095a7 */ /* 0x000ea4000802007f */
[----:B--2---:R-:W-:Y:S05]  /*6cc0*/  @!P1 BRA `(.L_x_21) ;  /* 0xfffffffc00f09947 */ /* 0x004fea000383ffff */
[----:B------:R-:W-:Y:S05]  /*6cd0*/  BRA `(.L_x_20) ;  /* 0xffffffa8009c7947 */ /* 0x000fea000383ffff */
.L_x_26:
[----:B-1----:R1:W2:Y:S02]  /*6ce0*/  SYNCS.PHASECHK.TRANS64.TRYWAIT P1, [R5+URZ], R4 ;  /* 0x00000004050075a7 */ /* 0x0022a4000802017f */
[----:B--2---:R-:W-:Y:S05]  /*6cf0*/  @!P1 NANOSLEEP.SYNCS 0x989680 ;  /* 0x009896800000995d */ /* 0x004fea0003900000 */
[----:B------:R-:W2:Y:S02]  /*6d00*/  @!P1 SYNCS.PHASECHK.TRANS64 P1, [R5+URZ], R4 ;  /* 0x00000004050095a7 */ /* 0x000ea4000802007f */
[----:B--2---:R-:W-:Y:S05]  /*6d10*/  @!P1 BRA `(.L_x_26) ;  /* 0xfffffffc00f09947 */ /* 0x004fea000383ffff */
[----:B------:R-:W-:Y:S05]  /*6d20*/  BRA `(.L_x_25) ;  /* 0xffffffac001c7947 */ /* 0x000fea000383ffff */
.L_x_171:
[----:B------:R-:W-:Y:S01]  /*6d30*/  BSSY B1, `(.L_x_189) ;  /* 0x0000006000017945 */ /* 0x000fe20003800000 */
[----:B------:R-:W-:-:S07]  /*6d40*/  IMAD.MOV.U32 R15, RZ, RZ, -0x1 ;  /* 0xffffffffff0f7424 */ /* 0x000fce00078e00ff */
[----:B------:R-:W-:Y:S05]  /*6d50*/  WARPSYNC.COLLECTIVE R15, `(.L_x_190) ;  /* 0x000000000f0c7348 */ /* 0x000fea0003c00000 */
[----:B------:R-:W-:Y:S02]  /*6d60*/  ELECT P6, UR62, PT ;  /* 0x00000000003e782f */ /* 0x000fe400038c0000 */
[----:B------:R-:W-:Y:S01]  /*6d70*/  MOV R14, UR62 ;  /* 0x0000003e000e7c02 */ /* 0x000fe20008000f00 */
[----:B------:R-:W-:Y:S10]  /*6d80*/  ENDCOLLECTIVE ;  /* 0x000000000000791b */ /* 0x000ff40003800000 */
.L_x_190:
[----:B------:R-:W-:Y:S05]  /*6d90*/  BSYNC B1 ;  /* 0x0000000000017941 */ /* 0x000fea0003800000 */
.L_x_189:
[----:B------:R-:W-:Y:S05]  /*6da0*/  BRA `(.L_x_191) ;  /* 0xfffffff000647947 */ /* 0x000fea000383ffff */
.L_x_174:
[----:B-1----:R1:W2:Y:S02]  /*6db0*/  SYNCS.PHASECHK.TRANS64.TRYWAIT P0, [R22+URZ+0x18], R7 ;  /* 0x00001807160075a7 */ /* 0x0022a4000800017f */
[----:B--2---:R-:W-:Y:S05]  /*6dc0*/  @!P0 NANOSLEEP.SYNCS 0x989680 ;  /* 0x009896800000895d */ /* 0x004fea0003900000 */
[----:B------:R-:W2:Y:S02]  /*6dd0*/  @!P0 SYNCS.PHASECHK.TRANS64 P0, [R22+URZ+0x18], R7 ;  /* 0x00001807160085a7 */ /* 0x000ea4000800007f */
[----:B--2---:R-:W-:Y:S05]  /*6de0*/  @!P0 BRA `(.L_x_174) ;  /* 0xfffffffc00f08947 */ /* 0x004fea000383ffff */
[----:B------:R-:W-:Y:S05]  /*6df0*/  BRA `(.L_x_192) ;  /* 0xfffffff000a07947 */ /* 0x000fea000383ffff */
.L_x_182:
[----:B------:R-:W-:Y:S01]  /*6e00*/  BSSY B0, `(.L_x_193) ;  /* 0x0000006000007945 */ /* 0x000fe20003800000 */
[----:B------:R-:W-:-:S07]  /*6e10*/  IMAD.MOV.U32 R15, RZ, RZ, -0x1 ;  /* 0xffffffffff0f7424 */ /* 0x000fce00078e00ff */
[----:B------:R-:W-:Y:S05]  /*6e20*/  WARPSYNC.COLLECTIVE R15, `(.L_x_194) ;  /* 0x000000000f0c7348 */ /* 0x000fea0003c00000 */
[----:B------:R-:W-:Y:S02]  /*6e30*/  ELECT P6, UR62, PT ;  /* 0x00000000003e782f */ /* 0x000fe400038c0000 */
[----:B------:R-:W-:Y:S01]  /*6e40*/  MOV R14, UR62 ;  /* 0x0000003e000e7c02 */ /* 0x000fe20008000f00 */
[----:B------:R-:W-:Y:S10]  /*6e50*/  ENDCOLLECTIVE ;  /* 0x000000000000791b */ /* 0x000ff40003800000 */
.L_x_194:
[----:B------:R-:W-:Y:S05]  /*6e60*/  BSYNC B0 ;  /* 0x0000000000007941 */ /* 0x000fea0003800000 */
.L_x_193:
[----:B------:R-:W-:Y:S05]  /*6e70*/  BRA `(.L_x_195) ;  /* 0xfffffff800f47947 */ /* 0x000fea000383ffff */
.L_x_186:
[----:B0-----:R0:W1:Y:S02]  /*6e80*/  SYNCS.PHASECHK.TRANS64.TRYWAIT P0, [R7+URZ], R4 ;  /* 0x00000004070075a7 */ /* 0x001064000800017f */
[----:B-1----:R-:W-:Y:S05]  /*6e90*/  @!P0 NANOSLEEP.SYNCS 0x989680 ;  /* 0x009896800000895d */ /* 0x002fea0003900000 */
[----:B------:R-:W1:Y:S02]  /*6ea0*/  @!P0 SYNCS.PHASECHK.TRANS64 P0, [R7+URZ], R4 ;  /* 0x00000004070085a7 */ /* 0x000e64000800007f */
[----:B-1----:R-:W-:Y:S05]  /*6eb0*/  @!P0 BRA `(.L_x_186) ;  /* 0xfffffffc00f08947 */ /* 0x002fea000383ffff */
[----:B------:R-:W-:Y:S05]  /*6ec0*/  BRA `(.L_x_196) ;  /* 0xfffffffc00347947 */ /* 0x000fea000383ffff */
.L_x_187:
[----:B0-----:R0:W1:Y:S02]  /*6ed0*/  SYNCS.PHASECHK.TRANS64.TRYWAIT P0, [R6+URZ], R5 ;  /* 0x00000005060075a7 */ /* 0x001064000800017f */
[----:B-1----:R-:W-:Y:S05]  /*6ee0*/  @!P0 NANOSLEEP.SYNCS 0x989680 ;  /* 0x009896800000895d */ /* 0x002fea0003900000 */
[----:B------:R-:W1:Y:S02]  /*6ef0*/  @!P0 SYNCS.PHASECHK.TRANS64 P0, [R6+URZ], R5 ;  /* 0x00000005060085a7 */ /* 0x000e64000800007f */
[----:B-1----:R-:W-:Y:S05]  /*6f00*/  @!P0 BRA `(.L_x_187) ;  /* 0xfffffffc00f08947 */ /* 0x002fea000383ffff */
[----:B------:R-:W-:Y:S05]  /*6f10*/  BRA `(.L_x_197) ;  /* 0xfffffffc003c7947 */ /* 0x000fea000383ffff */
.L_x_198:
[----:B------:R-:W-:-:S00]  /*6f20*/  BRA `(.L_x_198) ;  /* 0xfffffffc00fc7947 */ /* 0x000fc0000383ffff */
[----:B------:R-:W-:-:S00]  /*6f30*/  NOP ;  /* 0x0000000000007918 */ /* 0x000fc00000000000 */
        /* <DEDUP_REMOVED lines=12> */
.L_x_199:


//--------------------- .nv.global.init           --------------------------
	.section	.nv.global.init,"aw",@progbits
.nv.global.init:
	.type		$str$22,@object
	.size		$str$22,($str$23 - $str$22)
$str$22:
        /*0000*/ 	.byte	0x6b, 0x5f, 0x74, 0x69, 0x6c, 0x65, 0x5f, 0x63, 0x6f, 0x75, 0x6e, 0x74, 0x20, 0x3e, 0x3d, 0x20
        /*0010*/ 	.byte	0x31, 0x00
	.type		$str$23,@object
	.size		$str$23,(__unnamed_1 - $str$23)
$str$23:
        /*0012*/ 	.byte	0x2f, 0x74, 0x6d, 0x70, 0x2f, 0x63, 0x75, 0x74, 0x6c, 0x61, 0x73, 0x73, 0x5f, 0x73, 0x77, 0x65
        /*0022*/ 	.byte	0x65, 0x70, 0x5f, 0x73, 0x72, 0x63, 0x2f, 0x69, 0x6e, 0x63, 0x6c, 0x75, 0x64, 0x65, 0x2f, 0x63
        /*0032*/ 	.byte	0x75, 0x74, 0x6c, 0x61, 0x73, 0x73, 0x2f, 0x67, 0x65, 0x6d, 0x6d, 0x2f, 0x63, 0x6f, 0x6c, 0x6c
        /*0042*/ 	.byte	0x65, 0x63, 0x74, 0x69, 0x76, 0x65, 0x2f, 0x73, 0x6d, 0x39, 0x30, 0x5f, 0x6d, 0x6d, 0x61, 0x5f
        /*0052*/ 	.byte	0x74, 0x6d, 0x61, 0x5f, 0x67, 0x6d, 0x6d, 0x61, 0x5f, 0x73, 0x73, 0x5f, 0x77, 0x61, 0x72, 0x70
        /*0062*/ 	.byte	0x73, 0x70, 0x65, 0x63, 0x69, 0x61, 0x6c, 0x69, 0x7a, 0x65, 0x64, 0x2e, 0x68, 0x70, 0x70, 0x00
	.type		__unnamed_1,@object
	.size		__unnamed_1,(.L_0 - __unnamed_1)
__unnamed_1:
        /*0072*/ 	.byte	0x76, 0x6f, 0x69, 0x64, 0x20, 0x63, 0x75, 0x74, 0x6c, 0x61, 0x73, 0x73, 0x3a, 0x3a, 0x67, 0x65
        /* <DEDUP_REMOVED lines=173> */
        /*0b52*/ 	.byte	0x79, 0x5d, 0x00
.L_0:


//--------------------- .nv.shared._ZN7cutlass13device_kernelINS_4gemm6kernel13GemmUniversalIN4cute5tupleIJiiiiEEENS1_10collective13CollectiveMmaINS1_34MainloopSm90TmaGmmaWarpSpecializedILi3ENS5_IJNS4_1CILi2EEESB_NSA_ILi1EEEEEENS1_35KernelTmaWarpSpecializedCooperativeEEENS5_IJNSA_ILi128EEESG_NSA_ILi32EEEEEEaNS5_IJlSC_lEEEaSJ_NS4_8TiledMMAINS4_8MMA_AtomIJNS4_4SM904GMMA27MMA_64x128x32_S32S8S8_SS_TNEEEENS4_6LayoutINS5_IJSB_SC_SC_EEENS5_IJSC_NSA_ILi0EEESS_EEEEENS5_IJNS4_10UnderscoreESV_SV_EEEEENS4_23SM90_TMA_LOAD_MULTICASTENS4_14ComposedLayoutINS4_7SwizzleILi1ELi4ELi3EEENS4_18smem_ptr_flag_bitsILi8EEENSQ_INS5_IJNSA_ILi8EEESH_EEENS5_IJSH_SC_EEEEEEEvNS4_8identityESY_S18_vS19_EENS_8epilogue10collective6detail29Sm90TmaWarpSpecializedAdapterINS1C_15DefaultEpilogueIaSJ_SJ_NS1B_6thread17LinearCombinationIaLi1EiiLNS1G_9ScaleType4KindE0ELNS_15FloatRoundStyleE2EaEENS1_15EpilogueDefaultEEEEEvvEEEEvNT_6ParamsE --------------------------
	.section	.nv.shared._ZN7cutlass13device_kernelINS_4gemm6kernel13GemmUniversalIN4cute5tupleIJiiiiEEENS1_10collective13CollectiveMmaINS1_34MainloopSm90TmaGmmaWarpSpecializedILi3ENS5_IJNS4_1CILi2EEESB_NSA_ILi1EEEEEENS1_35KernelTmaWarpSpecializedCooperativeEEENS5_IJNSA_ILi128EEESG_NSA_ILi32EEEEEEaNS5_IJlSC_lEEEaSJ_NS4_8TiledMMAINS4_8MMA_AtomIJNS4_4SM904GMMA27MMA_64x128x32_S32S8S8_SS_TNEEEENS4_6LayoutINS5_IJSB_SC_SC_EEENS5_IJSC_NSA_ILi0EEESS_EEEEENS5_IJNS4_10UnderscoreESV_SV_EEEEENS4_23SM90_TMA_LOAD_MULTICASTENS4_14ComposedLayoutINS4_7SwizzleILi1ELi4ELi3EEENS4_18smem_ptr_flag_bitsILi8EEENSQ_INS5_IJNSA_ILi8EEESH_EEENS5_IJSH_SC_EEEEEEEvNS4_8identityESY_S18_vS19_EENS_8epilogue10collective6detail29Sm90TmaWarpSpecializedAdapterINS1C_15DefaultEpilogueIaSJ_SJ_NS1B_6thread17LinearCombinationIaLi1EiiLNS1G_9ScaleType4KindE0ELNS_15FloatRoundStyleE2EaEENS1_15EpilogueDefaultEEEEEvvEEEEvNT_6ParamsE,"aw",@nobits
	.sectionflags	@""
	.align	16
	.zero		1024


//--------------------- .nv.shared.reserved.0     --------------------------
	.section	.nv.shared.reserved.0,"aw",@nobits
	.weak		__nv_reservedSMEM_offset_0_alias
	.size		__nv_reservedSMEM_offset_0_alias, 0, 0
	.other		__nv_reservedSMEM_offset_0_alias,@"STO_CUDA_RESERVED_SHARED STV_DEFAULT"
__nv_reservedSMEM_offset_0_alias:
	.zero		0


//--------------------- .nv.global                --------------------------
	.section	.nv.global,"aw",@nobits
.nv.global:
	.type		_ZN39_INTERNAL_8fbfd99c_4_k_cu_6147cd15_52264cute1_E,@object
	.size		_ZN39_INTERNAL_8fbfd99c_4_k_cu_6147cd15_52264cute1_E,(_ZN39_INTERNAL_8fbfd99c_4_k_cu_6147cd15_52264cuda3std3__45__cpo6cbeginE - _ZN39_INTERNAL_8fbfd99c_4_k_cu_6147cd15_52264cute1_E)
_ZN39_INTERNAL_8fbfd99c_4_k_cu_6147cd15_52264cute1_E:
	.zero		1
	.type		_ZN39_INTERNAL_8fbfd99c_4_k_cu_6147cd15_52264cuda3std3__45__cpo6cbeginE,@object
	.size		_ZN39_INTERNAL_8fbfd99c_4_k_cu_6147cd15_52264cuda3std3__45__cpo6cbeginE,(_ZN39_INTERNAL_8fbfd99c_4_k_cu_6147cd15_52264cuda3std3__48in_placeE - _ZN39_INTERNAL_8fbfd99c_4_k_cu_6147cd15_52264cuda3std3__45__cpo6cbeginE)
_ZN39_INTERNAL_8fbfd99c_4_k_cu_6147cd15_52264cuda3std3__45__cpo6cbeginE:
	.zero		1
	.type		_ZN39_INTERNAL_8fbfd99c_4_k_cu_6147cd15_52264cuda3std3__48in_placeE,@object
	.size		_ZN39_INTERNAL_8fbfd99c_4_k_cu_6147cd15_52264cuda3std3__48in_placeE,(_ZN39_INTERNAL_8fbfd99c_4_k_cu_6147cd15_52264cuda3std6ranges3__45__cpo9iter_moveE - _ZN39_INTERNAL_8fbfd99c_4_k_cu_6147cd15_52264cuda3std3__48in_placeE)
_ZN39_INTERNAL_8fbfd99c_4_k_cu_6147cd15_52264cuda3std3__48in_placeE:
	.zero		1
	.type		_ZN39_INTERNAL_8fbfd99c_4_k_cu_6147cd15_52264cuda3std6ranges3__45__cpo9iter_moveE,@object
	.size		_ZN39_INTERNAL_8fbfd99c_4_k_cu_6147cd15_52264cuda3std6ranges3__45__cpo9iter_moveE,(_ZN39_INTERNAL_8fbfd99c_4_k_cu_6147cd15_52264cuda3std3__45__cpo5beginE - _ZN39_INTERNAL_8fbfd99c_4_k_cu_6147cd15_52264cuda3std6ranges3__45__cpo9iter_moveE)
_ZN39_INTERNAL_8fbfd99c_4_k_cu_6147cd15_52264cuda3std6ranges3__45__cpo9iter_moveE:
	.zero		1
	.type		_ZN39_INTERNAL_8fbfd99c_4_k_cu_6147cd15_52264cuda3std3__45__cpo5beginE,@object
	.size		_ZN39_INTERNAL_8fbfd99c_4_k_cu_6147cd15_52264cuda3std3__45__cpo5beginE,(_ZN39_INTERNAL_8fbfd99c_4_k_cu_6147cd15_52264cuda3std3__441_GLOBAL__N__8fbfd99c_4_k_cu_6147cd15_52266ignoreE - _ZN39_INTERNAL_8fbfd99c_4_k_cu_6147cd15_52264cuda3std3__45__cpo5beginE)
_ZN39_INTERNAL_8fbfd99c_4_k_cu_6147cd15_52264cuda3std3__45__cpo5beginE:
	.zero		1
	.type		_ZN39_INTERNAL_8fbfd99c_4_k_cu_6147cd15_52264cuda3std3__441_GLOBAL__N__8fbfd99c_4_k_cu_6147cd15_52266ignoreE,@object
	.size		_ZN39_INTERNAL_8fbfd99c_4_k_cu_6147cd15_52264cuda3std3__441_GLOBAL__N__8fbfd99c_4_k_cu_6147cd15_52266ignoreE,(_ZN39_INTERNAL_8fbfd99c_4_k_cu_6147cd15_52264cute7productE - _ZN39_INTERNAL_8fbfd99c_4_k_cu_6147cd15_52264cuda3std3__441_GLOBAL__N__8fbfd99c_4_k_cu_6147cd15_52266ignoreE)
_ZN39_INTERNAL_8fbfd99c_4_k_cu_6147cd15_52264cuda3std3__441_GLOBAL__N__8fbfd99c_4_k_cu_6147cd15_52266ignoreE:
	.zero		1
	.type		_ZN39_INTERNAL_8fbfd99c_4_k_cu_6147cd15_52264cute7productE,@object
	.size		_ZN39_INTERNAL_8fbfd99c_4_k_cu_6147cd15_52264cute7productE,(_ZN39_INTERNAL_8fbfd99c_4_k_cu_6147cd15_52264cuda3std3__45__cpo3endE - _ZN39_INTERNAL_8fbfd99c_4_k_cu_6147cd15_52264cute7productE)
_ZN39_INTERNAL_8fbfd99c_4_k_cu_6147cd15_52264cute7productE:
	.zero		1
	.type		_ZN39_INTERNAL_8fbfd99c_4_k_cu_6147cd15_52264cuda3std3__45__cpo3endE,@object
	.size		_ZN39_INTERNAL_8fbfd99c_4_k_cu_6147cd15_52264cuda3std3__45__cpo3endE,(_ZN39_INTERNAL_8fbfd99c_4_k_cu_6147cd15_52264cuda3std3__419piecewise_constructE - _ZN39_INTERNAL_8fbfd99c_4_k_cu_6147cd15_52264cuda3std3__45__cpo3endE)
_ZN39_INTERNAL_8fbfd99c_4_k_cu_6147cd15_52264cuda3std3__45__cpo3endE:
	.zero		1
	.type		_ZN39_INTERNAL_8fbfd99c_4_k_cu_6147cd15_52264cuda3std3__419piecewise_constructE,@object
	.size		_ZN39_INTERNAL_8fbfd99c_4_k_cu_6147cd15_52264cuda3std3__419piecewise_constructE,(_ZN39_INTERNAL_8fbfd99c_4_k_cu_6147cd15_52264cuda3std3__45__cpo4cendE - _ZN39_INTERNAL_8fbfd99c_4_k_cu_6147cd15_52264cuda3std3__419piecewise_constructE)
_ZN39_INTERNAL_8fbfd99c_4_k_cu_6147cd15_52264cuda3std3__419piecewise_constructE:
	.zero		1
	.type		_ZN39_INTERNAL_8fbfd99c_4_k_cu_6147cd15_52264cuda3std3__45__cpo4cendE,@object
	.size		_ZN39_INTERNAL_8fbfd99c_4_k_cu_6147cd15_52264cuda3std3__45__cpo4cendE,(_ZN39_INTERNAL_8fbfd99c_4_k_cu_6147cd15_52264cuda3std6ranges3__45__cpo4swapE - _ZN39_INTERNAL_8fbfd99c_4_k_cu_6147cd15_52264cuda3std3__45__cpo4cendE)
_ZN39_INTERNAL_8fbfd99c_4_k_cu_6147cd15_52264cuda3std3__45__cpo4cendE:
	.zero		1
	.type		_ZN39_INTERNAL_8fbfd99c_4_k_cu_6147cd15_52264cuda3std6ranges3__45__cpo4swapE,@object
	.size		_ZN39_INTERNAL_8fbfd99c_4_k_cu_6147cd15_52264cuda3std6ranges3__45__cpo4swapE,(.L_8 - _ZN39_INTERNAL_8fbfd99c_4_k_cu_6147cd15_52264cuda3std6ranges3__45__cpo4swapE)
_ZN39_INTERNAL_8fbfd99c_4_k_cu_6147cd15_52264cuda3std6ranges3__45__cpo4swapE:
	.zero		1
.L_8:


//--------------------- .nv.constant0._ZN7cutlass13device_kernelINS_4gemm6kernel13GemmUniversalIN4cute5tupleIJiiiiEEENS1_10collective13CollectiveMmaINS1_34MainloopSm90TmaGmmaWarpSpecializedILi3ENS5_IJNS4_1CILi2EEESB_NSA_ILi1EEEEEENS1_35KernelTmaWarpSpecializedCooperativeEEENS5_IJNSA_ILi128EEESG_NSA_ILi32EEEEEEaNS5_IJlSC_lEEEaSJ_NS4_8TiledMMAINS4_8MMA_AtomIJNS4_4SM904GMMA27MMA_64x128x32_S32S8S8_SS_TNEEEENS4_6LayoutINS5_IJSB_SC_SC_EEENS5_IJSC_NSA_ILi0EEESS_EEEEENS5_IJNS4_10UnderscoreESV_SV_EEEEENS4_23SM90_TMA_LOAD_MULTICASTENS4_14ComposedLayoutINS4_7SwizzleILi1ELi4ELi3EEENS4_18smem_ptr_flag_bitsILi8EEENSQ_INS5_IJNSA_ILi8EEESH_EEENS5_IJSH_SC_EEEEEEEvNS4_8identityESY_S18_vS19_EENS_8epilogue10collective6detail29Sm90TmaWarpSpecializedAdapterINS1C_15DefaultEpilogueIaSJ_SJ_NS1B_6thread17LinearCombinationIaLi1EiiLNS1G_9ScaleType4KindE0ELNS_15FloatRoundStyleE2EaEENS1_15EpilogueDefaultEEEEEvvEEEEvNT_6ParamsE --------------------------
	.section	.nv.constant0._ZN7cutlass13device_kernelINS_4gemm6kernel13GemmUniversalIN4cute5tupleIJiiiiEEENS1_10collective13CollectiveMmaINS1_34MainloopSm90TmaGmmaWarpSpecializedILi3ENS5_IJNS4_1CILi2EEESB_NSA_ILi1EEEEEENS1_35KernelTmaWarpSpecializedCooperativeEEENS5_IJNSA_ILi128EEESG_NSA_ILi32EEEEEEaNS5_IJlSC_lEEEaSJ_NS4_8TiledMMAINS4_8MMA_AtomIJNS4_4SM904GMMA27MMA_64x128x32_S32S8S8_SS_TNEEEENS4_6LayoutINS5_IJSB_SC_SC_EEENS5_IJSC_NSA_ILi0EEESS_EEEEENS5_IJNS4_10UnderscoreESV_SV_EEEEENS4_23SM90_TMA_LOAD_MULTICASTENS4_14ComposedLayoutINS4_7SwizzleILi1ELi4ELi3EEENS4_18smem_ptr_flag_bitsILi8EEENSQ_INS5_IJNSA_ILi8EEESH_EEENS5_IJSH_SC_EEEEEEEvNS4_8identityESY_S18_vS19_EENS_8epilogue10collective6detail29Sm90TmaWarpSpecializedAdapterINS1C_15DefaultEpilogueIaSJ_SJ_NS1B_6thread17LinearCombinationIaLi1EiiLNS1G_9ScaleType4KindE0ELNS_15FloatRoundStyleE2EaEENS1_15EpilogueDefaultEEEEEvvEEEEvNT_6ParamsE,"a",@progbits
	.sectionflags	@""
	.align	4
.nv.constant0._ZN7cutlass13device_kernelINS_4gemm6kernel13GemmUniversalIN4cute5tupleIJiiiiEEENS1_10collective13CollectiveMmaINS1_34MainloopSm90TmaGmmaWarpSpecializedILi3ENS5_IJNS4_1CILi2EEESB_NSA_ILi1EEEEEENS1_35KernelTmaWarpSpecializedCooperativeEEENS5_IJNSA_ILi128EEESG_NSA_ILi32EEEEEEaNS5_IJlSC_lEEEaSJ_NS4_8TiledMMAINS4_8MMA_AtomIJNS4_4SM904GMMA27MMA_64x128x32_S32S8S8_SS_TNEEEENS4_6LayoutINS5_IJSB_SC_SC_EEENS5_IJSC_NSA_ILi0EEESS_EEEEENS5_IJNS4_10UnderscoreESV_SV_EEEEENS4_23SM90_TMA_LOAD_MULTICASTENS4_14ComposedLayoutINS4_7SwizzleILi1ELi4ELi3EEENS4_18smem_ptr_flag_bitsILi8EEENSQ_INS5_IJNSA_ILi8EEESH_EEENS5_IJSH_SC_EEEEEEEvNS4_8identityESY_S18_vS19_EENS_8epilogue10collective6detail29Sm90TmaWarpSpecializedAdapterINS1C_15DefaultEpilogueIaSJ_SJ_NS1B_6thread17LinearCombinationIaLi1EiiLNS1G_9ScaleType4KindE0ELNS_15FloatRoundStyleE2EaEENS1_15EpilogueDefaultEEEEEvvEEEEvNT_6ParamsE:
	.zero		1664


//--------------------- SYMBOLS --------------------------

	.type		.nv.reservedSmem.offset0,@object
	.size		.nv.reservedSmem.offset0,0x4
	.type		__assertfail,@function
